	.target	sm_90a

	.elftype	@"ET_EXEC"


//--------------------- .note.nv.tkinfo           --------------------------
	.section	.note.nv.tkinfo,"",@"SHT_NOTE"
	.sectionflags	@"SHF_NOTE_NV_TKINFO"
	.tkinfo
        /*0018*/ 	.word	0x00000002
        /*0030*/ 	.string	""
        /*0030*/ 	.string	"ptxas"
        /*0030*/ 	.string	"Cuda compilation tools, release 13.0, V13.0.88"
        /*0030*/ 	.string	"Build cuda_13.0.r13.0/compiler.36424714_0"
        /*0030*/ 	.string	"-arch sm_90a -m 64 "



//--------------------- .note.nv.cuinfo           --------------------------
	.section	.note.nv.cuinfo,"",@"SHT_NOTE"
	.sectionflags	@"SHF_NOTE_NV_CUINFO"
        /*0018*/ 	.short	0x0002
        /*001a*/ 	.short	0x005a
        /*001c*/ 	.short	0x0082
	.zero		2


//--------------------- .nv.info                  --------------------------
	.section	.nv.info,"",@"SHT_CUDA_INFO"
	.align	4


	//----- nvinfo : EIATTR_REGCOUNT
	.align		4
        /*0000*/ 	.byte	0x04, 0x2f
        /*0002*/ 	.short	(.L_16 - .L_15)
	.align		4
.L_15:
        /*0004*/ 	.word	index@(_ZN7cutlass13device_kernelINS_4gemm6kernel13GemmUniversalIN4cute5tupleIJiiiiEEENS1_10collective13CollectiveMmaINS1_39MainloopSm90TmaGmmaRmemAWarpSpecializedILi4ENS5_IJNS4_1CILi1EEESB_SB_EEENS1_35KernelTmaWarpSpecializedCooperativeEEENS5_IJNSA_ILi256EEENSA_ILi128EEESG_EEENS_12float_e4m3_tENS5_IJSB_llEEESI_NS5_IJlSB_lEEENS4_8TiledMMAINS4_8MMA_AtomIJNS4_4SM904GMMA31MMA_64x128x32_F32E4M3E4M3_RS_TNILNSO_7ScaleInE1ELSQ_1EEEEEENS4_6LayoutINS5_IJNSA_ILi2EEESB_SB_EEENS5_IJSB_NSA_ILi0EEESW_EEEEENS5_IJNS4_10UnderscoreESZ_SZ_EEEEENS4_13SM90_TMA_LOADENS4_14ComposedLayoutINS4_7SwizzleILi3ELi4ELi3EEENS4_18smem_ptr_flag_bitsILi8EEENST_INS5_IJSG_NSA_ILi8EEEEEENS5_IJSB_SG_EEEEEEENS4_9Copy_AtomIJNS4_39AutoVectorizingCopyWithAssumedAlignmentILi128EEESI_EEENS4_8identityES12_NS13_IS15_S17_NST_INS5_IJS18_SG_EEENS5_IJSG_SB_EEEEEEEvS1H_EENS_8epilogue10collective6detail29Sm90TmaWarpSpecializedAdapterINS1O_15DefaultEpilogueISI_SK_SK_NS1N_6thread17LinearCombinationISI_Li1EffLNS1S_9ScaleType4KindE0ELNS_15FloatRoundStyleE2ESI_EENS1_15EpilogueDefaultEEEEEvvEEEEvNT_6ParamsE)
        /*0008*/ 	.word	0x000000a8


	//----- nvinfo : EIATTR_FRAME_SIZE
	.align		4
.L_16:
        /*000c*/ 	.byte	0x04, 0x11
        /*000e*/ 	.short	(.L_18 - .L_17)
	.align		4
.L_17:
        /*0010*/ 	.word	index@(_ZN7cutlass13device_kernelINS_4gemm6kernel13GemmUniversalIN4cute5tupleIJiiiiEEENS1_10collective13CollectiveMmaINS1_39MainloopSm90TmaGmmaRmemAWarpSpecializedILi4ENS5_IJNS4_1CILi1EEESB_SB_EEENS1_35KernelTmaWarpSpecializedCooperativeEEENS5_IJNSA_ILi256EEENSA_ILi128EEESG_EEENS_12float_e4m3_tENS5_IJSB_llEEESI_NS5_IJlSB_lEEENS4_8TiledMMAINS4_8MMA_AtomIJNS4_4SM904GMMA31MMA_64x128x32_F32E4M3E4M3_RS_TNILNSO_7ScaleInE1ELSQ_1EEEEEENS4_6LayoutINS5_IJNSA_ILi2EEESB_SB_EEENS5_IJSB_NSA_ILi0EEESW_EEEEENS5_IJNS4_10UnderscoreESZ_SZ_EEEEENS4_13SM90_TMA_LOADENS4_14ComposedLayoutINS4_7SwizzleILi3ELi4ELi3EEENS4_18smem_ptr_flag_bitsILi8EEENST_INS5_IJSG_NSA_ILi8EEEEEENS5_IJSB_SG_EEEEEEENS4_9Copy_AtomIJNS4_39AutoVectorizingCopyWithAssumedAlignmentILi128EEESI_EEENS4_8identityES12_NS13_IS15_S17_NST_INS5_IJS18_SG_EEENS5_IJSG_SB_EEEEEEEvS1H_EENS_8epilogue10collective6detail29Sm90TmaWarpSpecializedAdapterINS1O_15DefaultEpilogueISI_SK_SK_NS1N_6thread17LinearCombinationISI_Li1EffLNS1S_9ScaleType4KindE0ELNS_15FloatRoundStyleE2ESI_EENS1_15EpilogueDefaultEEEEEvvEEEEvNT_6ParamsE)
        /*0014*/ 	.word	0x00000000


	//----- nvinfo : EIATTR_MIN_STACK_SIZE
	.align		4
.L_18:
        /*0018*/ 	.byte	0x04, 0x12
        /*001a*/ 	.short	(.L_20 - .L_19)
	.align		4
.L_19:
        /*001c*/ 	.word	index@(_ZN7cutlass13device_kernelINS_4gemm6kernel13GemmUniversalIN4cute5tupleIJiiiiEEENS1_10collective13CollectiveMmaINS1_39MainloopSm90TmaGmmaRmemAWarpSpecializedILi4ENS5_IJNS4_1CILi1EEESB_SB_EEENS1_35KernelTmaWarpSpecializedCooperativeEEENS5_IJNSA_ILi256EEENSA_ILi128EEESG_EEENS_12float_e4m3_tENS5_IJSB_llEEESI_NS5_IJlSB_lEEENS4_8TiledMMAINS4_8MMA_AtomIJNS4_4SM904GMMA31MMA_64x128x32_F32E4M3E4M3_RS_TNILNSO_7ScaleInE1ELSQ_1EEEEEENS4_6LayoutINS5_IJNSA_ILi2EEESB_SB_EEENS5_IJSB_NSA_ILi0EEESW_EEEEENS5_IJNS4_10UnderscoreESZ_SZ_EEEEENS4_13SM90_TMA_LOADENS4_14ComposedLayoutINS4_7SwizzleILi3ELi4ELi3EEENS4_18smem_ptr_flag_bitsILi8EEENST_INS5_IJSG_NSA_ILi8EEEEEENS5_IJSB_SG_EEEEEEENS4_9Copy_AtomIJNS4_39AutoVectorizingCopyWithAssumedAlignmentILi128EEESI_EEENS4_8identityES12_NS13_IS15_S17_NST_INS5_IJS18_SG_EEENS5_IJSG_SB_EEEEEEEvS1H_EENS_8epilogue10collective6detail29Sm90TmaWarpSpecializedAdapterINS1O_15DefaultEpilogueISI_SK_SK_NS1N_6thread17LinearCombinationISI_Li1EffLNS1S_9ScaleType4KindE0ELNS_15FloatRoundStyleE2ESI_EENS1_15EpilogueDefaultEEEEEvvEEEEvNT_6ParamsE)
        /*0020*/ 	.word	0x00000000
.L_20:


//--------------------- .nv.compat                --------------------------
	.section	.nv.compat,"",@"SHT_CUDA_COMPAT_INFO"
	.align	4
        /*0000*/ 	.byte	0x02, 0x09, 0x01, 0x00, 0x02, 0x02, 0x04, 0x00, 0x02, 0x05, 0x05, 0x00, 0x03, 0x07, 0x01, 0x01
        /*0010*/ 	.byte	0x02, 0x03, 0x01, 0x00, 0x02, 0x06, 0x01, 0x00, 0x04, 0x0b, 0x08, 0x00, 0x00, 0x00, 0x00, 0x00
        /*0020*/ 	.byte	0x00, 0x00, 0x00, 0x00


//--------------------- .nv.info._ZN7cutlass13device_kernelINS_4gemm6kernel13GemmUniversalIN4cute5tupleIJiiiiEEENS1_10collective13CollectiveMmaINS1_39MainloopSm90TmaGmmaRmemAWarpSpecializedILi4ENS5_IJNS4_1CILi1EEESB_SB_EEENS1_35KernelTmaWarpSpecializedCooperativeEEENS5_IJNSA_ILi256EEENSA_ILi128EEESG_EEENS_12float_e4m3_tENS5_IJSB_llEEESI_NS5_IJlSB_lEEENS4_8TiledMMAINS4_8MMA_AtomIJNS4_4SM904GMMA31MMA_64x128x32_F32E4M3E4M3_RS_TNILNSO_7ScaleInE1ELSQ_1EEEEEENS4_6LayoutINS5_IJNSA_ILi2EEESB_SB_EEENS5_IJSB_NSA_ILi0EEESW_EEEEENS5_IJNS4_10UnderscoreESZ_SZ_EEEEENS4_13SM90_TMA_LOADENS4_14ComposedLayoutINS4_7SwizzleILi3ELi4ELi3EEENS4_18smem_ptr_flag_bitsILi8EEENST_INS5_IJSG_NSA_ILi8EEEEEENS5_IJSB_SG_EEEEEEENS4_9Copy_AtomIJNS4_39AutoVectorizingCopyWithAssumedAlignmentILi128EEESI_EEENS4_8identityES12_NS13_IS15_S17_NST_INS5_IJS18_SG_EEENS5_IJSG_SB_EEEEEEEvS1H_EENS_8epilogue10collective6detail29Sm90TmaWarpSpecializedAdapterINS1O_15DefaultEpilogueISI_SK_SK_NS1N_6thread17LinearCombinationISI_Li1EffLNS1S_9ScaleType4KindE0ELNS_15FloatRoundStyleE2ESI_EENS1_15EpilogueDefaultEEEEEvvEEEEvNT_6ParamsE --------------------------
	.section	.nv.info._ZN7cutlass13device_kernelINS_4gemm6kernel13GemmUniversalIN4cute5tupleIJiiiiEEENS1_10collective13CollectiveMmaINS1_39MainloopSm90TmaGmmaRmemAWarpSpecializedILi4ENS5_IJNS4_1CILi1EEESB_SB_EEENS1_35KernelTmaWarpSpecializedCooperativeEEENS5_IJNSA_ILi256EEENSA_ILi128EEESG_EEENS_12float_e4m3_tENS5_IJSB_llEEESI_NS5_IJlSB_lEEENS4_8TiledMMAINS4_8MMA_AtomIJNS4_4SM904GMMA31MMA_64x128x32_F32E4M3E4M3_RS_TNILNSO_7ScaleInE1ELSQ_1EEEEEENS4_6LayoutINS5_IJNSA_ILi2EEESB_SB_EEENS5_IJSB_NSA_ILi0EEESW_EEEEENS5_IJNS4_10UnderscoreESZ_SZ_EEEEENS4_13SM90_TMA_LOADENS4_14ComposedLayoutINS4_7SwizzleILi3ELi4ELi3EEENS4_18smem_ptr_flag_bitsILi8EEENST_INS5_IJSG_NSA_ILi8EEEEEENS5_IJSB_SG_EEEEEEENS4_9Copy_AtomIJNS4_39AutoVectorizingCopyWithAssumedAlignmentILi128EEESI_EEENS4_8identityES12_NS13_IS15_S17_NST_INS5_IJS18_SG_EEENS5_IJSG_SB_EEEEEEEvS1H_EENS_8epilogue10collective6detail29Sm90TmaWarpSpecializedAdapterINS1O_15DefaultEpilogueISI_SK_SK_NS1N_6thread17LinearCombinationISI_Li1EffLNS1S_9ScaleType4KindE0ELNS_15FloatRoundStyleE2ESI_EENS1_15EpilogueDefaultEEEEEvvEEEEvNT_6ParamsE,"",@"SHT_CUDA_INFO"
	.sectionflags	@""
	.align	4


	//----- nvinfo : EIATTR_CUDA_API_VERSION
	.align		4
        /*0000*/ 	.byte	0x04, 0x37
        /*0002*/ 	.short	(.L_22 - .L_21)
.L_21:
        /*0004*/ 	.word	0x00000082


	//----- nvinfo : EIATTR_KPARAM_INFO
	.align		4
.L_22:
        /*0008*/ 	.byte	0x04, 0x17
        /*000a*/ 	.short	(.L_24 - .L_23)
.L_23:
        /*000c*/ 	.word	0x00000000
        /*0010*/ 	.short	0x0000
        /*0012*/ 	.short	0x0070
        /*0014*/ 	.byte	0x00, 0xf0, 0x01, 0x10


	//----- nvinfo : EIATTR_SPARSE_MMA_MASK
	.align		4
.L_24:
        /*0018*/ 	.byte	0x03, 0x50
        /*001a*/ 	.short	0x0000


	//----- nvinfo : EIATTR_MAXREG_COUNT
	.align		4
        /*001c*/ 	.byte	0x03, 0x1b
        /*001e*/ 	.short	0x00a8


	//----- nvinfo : EIATTR_NUM_BARRIERS
	.align		4
        /*0020*/ 	.byte	0x02, 0x4c
        /*0022*/ 	.byte	0x01
	.zero		1


	//----- nvinfo : EIATTR_EXTERNS
	.align		4
        /*0024*/ 	.byte	0x04, 0x0f
        /*0026*/ 	.short	(.L_26 - .L_25)


	//   ....[0]....
	.align		4
.L_25:
        /*0028*/ 	.word	index@(__assertfail)


	//----- nvinfo : EIATTR_MERCURY_ISA_VERSION
	.align		4
.L_26:
        /*002c*/ 	.byte	0x03, 0x5f
        /*002e*/ 	.short	0x0101


	//----- nvinfo : EIATTR_INT_WARP_WIDE_INSTR_OFFSETS
	.align		4
        /*0030*/ 	.byte	0x04, 0x31
        /*0032*/ 	.short	(.L_28 - .L_27)


	//   ....[0]....
.L_27:
        /*0034*/ 	.word	0x00000460


	//   ....[1]....
        /*0038*/ 	.word	0x00000470


	//   ....[2]....
        /*003c*/ 	.word	0x00000550


	//----- nvinfo : EIATTR_COOP_GROUP_MASK_REGIDS
	.align		4
.L_28:
        /*0040*/ 	.byte	0x04, 0x29
        /*0042*/ 	.short	(.L_30 - .L_29)


	//   ....[0]....
.L_29:
        /*0044*/ 	.word	0xffffffff


	//   ....[1]....
        /*0048*/ 	.word	0xffffffff


	//   ....[2]....
        /*004c*/ 	.word	0xffffffff


	//   ....[3]....
        /*0050*/ 	.word	0xffffffff


	//   ....[4]....
        /*0054*/ 	.word	0x0500000f


	//----- nvinfo : EIATTR_COOP_GROUP_INSTR_OFFSETS
	.align		4
.L_30:
        /*0058*/ 	.byte	0x04, 0x28
        /*005a*/ 	.short	(.L_32 - .L_31)


	//   ....[0]....
.L_31:
        /*005c*/ 	.word	0x00000060


	//   ....[1]....
        /*0060*/ 	.word	0x00000070


	//   ....[2]....
        /*0064*/ 	.word	0x00000190


	//   ....[3]....
        /*0068*/ 	.word	0x000003a0


	//   ....[4]....
        /*006c*/ 	.word	0x0000fe50


	//----- nvinfo : EIATTR_REG_RECONFIG
	.align		4
.L_32:
        /*0070*/ 	.byte	0x01, 0x54
	.zero		2


	//----- nvinfo : EIATTR_SYSCALL_OFFSETS
	.align		4
        /*0074*/ 	.byte	0x04, 0x46
        /*0076*/ 	.short	(.L_34 - .L_33)


	//   ....[0]....
.L_33:
        /*0078*/ 	.word	0x000010b0


	//   ....[1]....
        /*007c*/ 	.word	0x00001210


	//   ....[2]....
        /*0080*/ 	.word	0x00001300


	//   ....[3]....
        /*0084*/ 	.word	0x0000ee80


	//   ....[4]....
        /*0088*/ 	.word	0x0000efb0


	//----- nvinfo : EIATTR_MBARRIER_INSTR_OFFSETS
	.align		4
.L_34:
        /*008c*/ 	.byte	0x04, 0x39
        /*008e*/ 	.short	(.L_36 - .L_35)


	//   ....[0]....
.L_35:
        /*0090*/ 	.word	0x00000310
        /*0094*/ 	.word	0x000000ff
        /*0098*/ 	.word	0x00000000
        /*009c*/ 	.short	0x0100
        /*009e*/ 	.byte	0x09
	.zero		1


	//   ....[1]....
        /*00a0*/ 	.word	0x00000320
        /*00a4*/ 	.word	0x000000ff
        /*00a8*/ 	.word	0x00000020
        /*00ac*/ 	.short	0x0100
        /*00ae*/ 	.byte	0x09
	.zero		1


	//   ....[2]....
        /*00b0*/ 	.word	0x00000330
        /*00b4*/ 	.word	0x000000ff
        /*00b8*/ 	.word	0x00000008
        /*00bc*/ 	.short	0x0100
        /*00be*/ 	.byte	0x09
	.zero		1


	//   ....[3]....
        /*00c0*/ 	.word	0x00000340
        /*00c4*/ 	.word	0x000000ff
        /*00c8*/ 	.word	0x00000028
        /*00cc*/ 	.short	0x0100
        /*00ce*/ 	.byte	0x09
	.zero		1


	//   ....[4]....
        /*00d0*/ 	.word	0x00000350
        /*00d4*/ 	.word	0x000000ff
        /*00d8*/ 	.word	0x00000010
        /*00dc*/ 	.short	0x0100
        /*00de*/ 	.byte	0x09
	.zero		1


	//   ....[5]....
        /*00e0*/ 	.word	0x00000360
        /*00e4*/ 	.word	0x000000ff
        /*00e8*/ 	.word	0x00000030
        /*00ec*/ 	.short	0x0100
        /*00ee*/ 	.byte	0x09
	.zero		1


	//   ....[6]....
        /*00f0*/ 	.word	0x00000370
        /*00f4*/ 	.word	0x000000ff
        /*00f8*/ 	.word	0x00000018
        /*00fc*/ 	.short	0x0100
        /*00fe*/ 	.byte	0x09
	.zero		1


	//   ....[7]....
        /*0100*/ 	.word	0x00000380
        /*0104*/ 	.word	0x000000ff
        /*0108*/ 	.word	0x00000038
        /*010c*/ 	.short	0x0100
        /*010e*/ 	.byte	0x09
	.zero		1


	//   ....[8]....
        /*0110*/ 	.word	0x00000580
        /*0114*/ 	.word	0x000000ff
        /*0118*/ 	.word	0x00000050
        /*011c*/ 	.short	0x0100
        /*011e*/ 	.byte	0x06
	.zero		1


	//   ....[9]....
        /*0120*/ 	.word	0x000005b0
        /*0124*/ 	.word	0x000000ff
        /*0128*/ 	.word	0x00000058
        /*012c*/ 	.short	0x0100
        /*012e*/ 	.byte	0x06
	.zero		1


	//   ....[10]....
        /*0130*/ 	.word	0x00001420
        /*0134*/ 	.word	0x00000004
        /*0138*/ 	.word	0x00000000
        /*013c*/ 	.short	0x010a
        /*013e*/ 	.byte	0x3f
	.zero		1


	//   ....[11]....
        /*0140*/ 	.word	0x00001460
        /*0144*/ 	.word	0x00000004
        /*0148*/ 	.word	0x00000000
        /*014c*/ 	.short	0x010a
        /*014e*/ 	.byte	0x3f
	.zero		1


	//   ....[12]....
        /*0150*/ 	.word	0x00001660
        /*0154*/ 	.word	0x00000007
        /*0158*/ 	.word	0x00000000
        /*015c*/ 	.short	0x010a
        /*015e*/ 	.byte	0x3f
	.zero		1


	//   ....[13]....
        /*0160*/ 	.word	0x000027e0
        /*0164*/ 	.word	0x00000007
        /*0168*/ 	.word	0x00000000
        /*016c*/ 	.short	0x010a
        /*016e*/ 	.byte	0x3f
	.zero		1


	//   ....[14]....
        /*0170*/ 	.word	0x00002d80
        /*0174*/ 	.word	0x00000008
        /*0178*/ 	.word	0x00000000
        /*017c*/ 	.short	0x010a
        /*017e*/ 	.byte	0x3f
	.zero		1


	//   ....[15]....
        /*0180*/ 	.word	0x00003620
        /*0184*/ 	.word	0x0000000d
        /*0188*/ 	.word	0x00000000
        /*018c*/ 	.short	0x0101
        /*018e*/ 	.byte	0x3f
	.zero		1


	//   ....[16]....
        /*0190*/ 	.word	0x00003b00
        /*0194*/ 	.word	0x00000008
        /*0198*/ 	.word	0x00000000
        /*019c*/ 	.short	0x010a
        /*019e*/ 	.byte	0x3f
	.zero		1


	//   ....[17]....
        /*01a0*/ 	.word	0x00004910
        /*01a4*/ 	.word	0x00000004
        /*01a8*/ 	.word	0x00000000
        /*01ac*/ 	.short	0x0101
        /*01ae*/ 	.byte	0x3f
	.zero		1


	//   ....[18]....
        /*01b0*/ 	.word	0x00004ee0
        /*01b4*/ 	.word	0x00000000
        /*01b8*/ 	.word	0x00000000
        /*01bc*/ 	.short	0x0101
        /*01be*/ 	.byte	0x3f
	.zero		1


	//   ....[19]....
        /*01c0*/ 	.word	0x0000f090
        /*01c4*/ 	.word	0x00000006
        /*01c8*/ 	.word	0x00000020
        /*01cc*/ 	.short	0x010a
        /*01ce*/ 	.byte	0x3f
	.zero		1


	//   ....[20]....
        /*01d0*/ 	.word	0x0000f510
        /*01d4*/ 	.word	0x00000003
        /*01d8*/ 	.word	0x00000058
        /*01dc*/ 	.short	0x0101
        /*01de*/ 	.byte	0x3f
	.zero		1


	//   ....[21]....
        /*01e0*/ 	.word	0x0000fc10
        /*01e4*/ 	.word	0x00000005
        /*01e8*/ 	.word	0x00000000
        /*01ec*/ 	.short	0x010a
        /*01ee*/ 	.byte	0x3f
	.zero		1


	//   ....[22]....
        /*01f0*/ 	.word	0x0000fc90
        /*01f4*/ 	.word	0x00000007
        /*01f8*/ 	.word	0x00000000
        /*01fc*/ 	.short	0x010a
        /*01fe*/ 	.byte	0x3f
	.zero		1


	//   ....[23]....
        /*0200*/ 	.word	0x0000fd20
        /*0204*/ 	.word	0x00000006
        /*0208*/ 	.word	0x00000000
        /*020c*/ 	.short	0x010a
        /*020e*/ 	.byte	0x3f
	.zero		1


	//   ....[24]....
        /*0210*/ 	.word	0x0000fdb0
        /*0214*/ 	.word	0x00000003
        /*0218*/ 	.word	0x00000000
        /*021c*/ 	.short	0x010a
        /*021e*/ 	.byte	0x3f
	.zero		1


	//   ....[25]....
        /*0220*/ 	.word	0x0000fe80
        /*0224*/ 	.word	0x00000004
        /*0228*/ 	.word	0x00000000
        /*022c*/ 	.short	0x010a
        /*022e*/ 	.byte	0x3f
	.zero		1


	//   ....[26]....
        /*0230*/ 	.word	0x0000fed0
        /*0234*/ 	.word	0x00000007
        /*0238*/ 	.word	0x00000000
        /*023c*/ 	.short	0x010a
        /*023e*/ 	.byte	0x3f
	.zero		1


	//   ....[27]....
        /*0240*/ 	.word	0x0000ff20
        /*0244*/ 	.word	0x00000008
        /*0248*/ 	.word	0x00000000
        /*024c*/ 	.short	0x010a
        /*024e*/ 	.byte	0x3f
	.zero		1


	//   ....[28]....
        /*0250*/ 	.word	0x0000fff0
        /*0254*/ 	.word	0x00000006
        /*0258*/ 	.word	0x00000020
        /*025c*/ 	.short	0x010a
        /*025e*/ 	.byte	0x3f
	.zero		1


	//   ....[29]....
        /*0260*/ 	.word	0x000100c0
        /*0264*/ 	.word	0x00000005
        /*0268*/ 	.word	0x00000000
        /*026c*/ 	.short	0x010a
        /*026e*/ 	.byte	0x3f
	.zero		1


	//   ....[30]....
        /*0270*/ 	.word	0x00010110
        /*0274*/ 	.word	0x00000007
        /*0278*/ 	.word	0x00000000
        /*027c*/ 	.short	0x010a
        /*027e*/ 	.byte	0x3f
	.zero		1


	//   ....[31]....
        /*0280*/ 	.word	0x00010160
        /*0284*/ 	.word	0x00000006
        /*0288*/ 	.word	0x00000000
        /*028c*/ 	.short	0x010a
        /*028e*/ 	.byte	0x3f
	.zero		1


	//----- nvinfo : EIATTR_NUM_MBARRIERS
	.align		4
.L_36:
        /*0290*/ 	.byte	0x03, 0x38
        /*0292*/ 	.short	0x000a


	//----- nvinfo : EIATTR_EXIT_INSTR_OFFSETS
	.align		4
        /*0294*/ 	.byte	0x04, 0x1c
        /*0296*/ 	.short	(.L_38 - .L_37)


	//   ....[0]....
.L_37:
        /*0298*/ 	.word	0x00000610


	//   ....[1]....
        /*029c*/ 	.word	0x00000ee0


	//   ....[2]....
        /*02a0*/ 	.word	0x0000e470


	//   ....[3]....
        /*02a4*/ 	.word	0x0000ea90


	//   ....[4]....
        /*02a8*/ 	.word	0x0000fe00


	//----- nvinfo : EIATTR_MAX_THREADS
	.align		4
.L_38:
        /*02ac*/ 	.byte	0x04, 0x05
        /*02ae*/ 	.short	(.L_40 - .L_39)
.L_39:
        /*02b0*/ 	.word	0x00000180
        /*02b4*/ 	.word	0x00000001
        /*02b8*/ 	.word	0x00000001


	//----- nvinfo : EIATTR_CRS_STACK_SIZE
	.align		4
.L_40:
        /*02bc*/ 	.byte	0x04, 0x1e
        /*02be*/ 	.short	(.L_42 - .L_41)
.L_41:
        /*02c0*/ 	.word	0x00000000


	//----- nvinfo : EIATTR_CBANK_PARAM_SIZE
	.align		4
.L_42:
        /*02c4*/ 	.byte	0x03, 0x19
        /*02c6*/ 	.short	0x0470


	//----- nvinfo : EIATTR_PARAM_CBANK
	.align		4
        /*02c8*/ 	.byte	0x04, 0x0a
        /*02ca*/ 	.short	(.L_44 - .L_43)
	.align		4
.L_43:
        /*02cc*/ 	.word	index@(.nv.constant0._ZN7cutlass13device_kernelINS_4gemm6kernel13GemmUniversalIN4cute5tupleIJiiiiEEENS1_10collective13CollectiveMmaINS1_39MainloopSm90TmaGmmaRmemAWarpSpecializedILi4ENS5_IJNS4_1CILi1EEESB_SB_EEENS1_35KernelTmaWarpSpecializedCooperativeEEENS5_IJNSA_ILi256EEENSA_ILi128EEESG_EEENS_12float_e4m3_tENS5_IJSB_llEEESI_NS5_IJlSB_lEEENS4_8TiledMMAINS4_8MMA_AtomIJNS4_4SM904GMMA31MMA_64x128x32_F32E4M3E4M3_RS_TNILNSO_7ScaleInE1ELSQ_1EEEEEENS4_6LayoutINS5_IJNSA_ILi2EEESB_SB_EEENS5_IJSB_NSA_ILi0EEESW_EEEEENS5_IJNS4_10UnderscoreESZ_SZ_EEEEENS4_13SM90_TMA_LOADENS4_14ComposedLayoutINS4_7SwizzleILi3ELi4ELi3EEENS4_18smem_ptr_flag_bitsILi8EEENST_INS5_IJSG_NSA_ILi8EEEEEENS5_IJSB_SG_EEEEEEENS4_9Copy_AtomIJNS4_39AutoVectorizingCopyWithAssumedAlignmentILi128EEESI_EEENS4_8identityES12_NS13_IS15_S17_NST_INS5_IJS18_SG_EEENS5_IJSG_SB_EEEEEEEvS1H_EENS_8epilogue10collective6detail29Sm90TmaWarpSpecializedAdapterINS1O_15DefaultEpilogueISI_SK_SK_NS1N_6thread17LinearCombinationISI_Li1EffLNS1S_9ScaleType4KindE0ELNS_15FloatRoundStyleE2ESI_EENS1_15EpilogueDefaultEEEEEvvEEEEvNT_6ParamsE)
        /*02d0*/ 	.short	0x0210
        /*02d2*/ 	.short	0x0470


	//----- nvinfo : EIATTR_SW_WAR
	.align		4
.L_44:
        /*02d4*/ 	.byte	0x04, 0x36
        /*02d6*/ 	.short	(.L_46 - .L_45)
.L_45:
        /*02d8*/ 	.word	0x00000008
.L_46:


//--------------------- .nv.callgraph             --------------------------
	.section	.nv.callgraph,"",@"SHT_CUDA_CALLGRAPH"
	.align	4
	.sectionentsize	8
	.align		4
        /*0000*/ 	.word	0x00000000
	.align		4
        /*0004*/ 	.word	0xffffffff
	.align		4
        /*0008*/ 	.word	index@(_ZN7cutlass13device_kernelINS_4gemm6kernel13GemmUniversalIN4cute5tupleIJiiiiEEENS1_10collective13CollectiveMmaINS1_39MainloopSm90TmaGmmaRmemAWarpSpecializedILi4ENS5_IJNS4_1CILi1EEESB_SB_EEENS1_35KernelTmaWarpSpecializedCooperativeEEENS5_IJNSA_ILi256EEENSA_ILi128EEESG_EEENS_12float_e4m3_tENS5_IJSB_llEEESI_NS5_IJlSB_lEEENS4_8TiledMMAINS4_8MMA_AtomIJNS4_4SM904GMMA31MMA_64x128x32_F32E4M3E4M3_RS_TNILNSO_7ScaleInE1ELSQ_1EEEEEENS4_6LayoutINS5_IJNSA_ILi2EEESB_SB_EEENS5_IJSB_NSA_ILi0EEESW_EEEEENS5_IJNS4_10UnderscoreESZ_SZ_EEEEENS4_13SM90_TMA_LOADENS4_14ComposedLayoutINS4_7SwizzleILi3ELi4ELi3EEENS4_18smem_ptr_flag_bitsILi8EEENST_INS5_IJSG_NSA_ILi8EEEEEENS5_IJSB_SG_EEEEEEENS4_9Copy_AtomIJNS4_39AutoVectorizingCopyWithAssumedAlignmentILi128EEESI_EEENS4_8identityES12_NS13_IS15_S17_NST_INS5_IJS18_SG_EEENS5_IJSG_SB_EEEEEEEvS1H_EENS_8epilogue10collective6detail29Sm90TmaWarpSpecializedAdapterINS1O_15DefaultEpilogueISI_SK_SK_NS1N_6thread17LinearCombinationISI_Li1EffLNS1S_9ScaleType4KindE0ELNS_15FloatRoundStyleE2ESI_EENS1_15EpilogueDefaultEEEEEvvEEEEvNT_6ParamsE)
	.align		4
        /*000c*/ 	.word	index@(__assertfail)
	.align		4
        /*0010*/ 	.word	0x00000000
	.align		4
        /*0014*/ 	.word	0xfffffffe
	.align		4
        /*0018*/ 	.word	0x00000000
	.align		4
        /*001c*/ 	.word	0xfffffffd
	.align		4
        /*0020*/ 	.word	0x00000000
	.align		4
        /*0024*/ 	.word	0xfffffffc


//--------------------- .nv.constant4             --------------------------
	.section	.nv.constant4,"a",@progbits
	.align	8
	.align		8
.nv.constant4:
        /*0000*/ 	.dword	__assertfail
	.align		8
        /*0008*/ 	.dword	__unnamed_1
	.align		8
        /*0010*/ 	.dword	__unnamed_2
	.align		8
        /*0018*/ 	.dword	_ZN40_INTERNAL_b59e2ef1_4_k_cu_04c56e65_196184cuda3std3__45__cpo5beginE
	.align		8
        /*0020*/ 	.dword	_ZN40_INTERNAL_b59e2ef1_4_k_cu_04c56e65_196184cuda3std3__45__cpo3endE
	.align		8
        /*0028*/ 	.dword	_ZN40_INTERNAL_b59e2ef1_4_k_cu_04c56e65_196184cuda3std3__45__cpo6cbeginE
	.align		8
        /*0030*/ 	.dword	_ZN40_INTERNAL_b59e2ef1_4_k_cu_04c56e65_196184cuda3std3__45__cpo4cendE
	.align		8
        /*0038*/ 	.dword	_ZN40_INTERNAL_b59e2ef1_4_k_cu_04c56e65_196184cuda3std3__442_GLOBAL__N__b59e2ef1_4_k_cu_04c56e65_196186ignoreE
	.align		8
        /*0040*/ 	.dword	_ZN40_INTERNAL_b59e2ef1_4_k_cu_04c56e65_196184cuda3std3__419piecewise_constructE
	.align		8
        /*0048*/ 	.dword	_ZN40_INTERNAL_b59e2ef1_4_k_cu_04c56e65_196184cuda3std3__48in_placeE
	.align		8
        /*0050*/ 	.dword	_ZN40_INTERNAL_b59e2ef1_4_k_cu_04c56e65_196184cuda3std6ranges3__45__cpo4swapE
	.align		8
        /*0058*/ 	.dword	_ZN40_INTERNAL_b59e2ef1_4_k_cu_04c56e65_196184cuda3std6ranges3__45__cpo9iter_moveE
	.align		8
        /*0060*/ 	.dword	_ZN40_INTERNAL_b59e2ef1_4_k_cu_04c56e65_196184cute7productE
	.align		8
        /*0068*/ 	.dword	_ZN40_INTERNAL_b59e2ef1_4_k_cu_04c56e65_196184cute1_E
	.align		8
        /*0070*/ 	.dword	$str$24
	.align		8
        /*0078*/ 	.dword	$str$25


//--------------------- .text._ZN7cutlass13device_kernelINS_4gemm6kernel13GemmUniversalIN4cute5tupleIJiiiiEEENS1_10collective13CollectiveMmaINS1_39MainloopSm90TmaGmmaRmemAWarpSpecializedILi4ENS5_IJNS4_1CILi1EEESB_SB_EEENS1_35KernelTmaWarpSpecializedCooperativeEEENS5_IJNSA_ILi256EEENSA_ILi128EEESG_EEENS_12float_e4m3_tENS5_IJSB_llEEESI_NS5_IJlSB_lEEENS4_8TiledMMAINS4_8MMA_AtomIJNS4_4SM904GMMA31MMA_64x128x32_F32E4M3E4M3_RS_TNILNSO_7ScaleInE1ELSQ_1EEEEEENS4_6LayoutINS5_IJNSA_ILi2EEESB_SB_EEENS5_IJSB_NSA_ILi0EEESW_EEEEENS5_IJNS4_10UnderscoreESZ_SZ_EEEEENS4_13SM90_TMA_LOADENS4_14ComposedLayoutINS4_7SwizzleILi3ELi4ELi3EEENS4_18smem_ptr_flag_bitsILi8EEENST_INS5_IJSG_NSA_ILi8EEEEEENS5_IJSB_SG_EEEEEEENS4_9Copy_AtomIJNS4_39AutoVectorizingCopyWithAssumedAlignmentILi128EEESI_EEENS4_8identityES12_NS13_IS15_S17_NST_INS5_IJS18_SG_EEENS5_IJSG_SB_EEEEEEEvS1H_EENS_8epilogue10collective6detail29Sm90TmaWarpSpecializedAdapterINS1O_15DefaultEpilogueISI_SK_SK_NS1N_6thread17LinearCombinationISI_Li1EffLNS1S_9ScaleType4KindE0ELNS_15FloatRoundStyleE2ESI_EENS1_15EpilogueDefaultEEEEEvvEEEEvNT_6ParamsE --------------------------
	.section	.text._ZN7cutlass13device_kernelINS_4gemm6kernel13GemmUniversalIN4cute5tupleIJiiiiEEENS1_10collective13CollectiveMmaINS1_39MainloopSm90TmaGmmaRmemAWarpSpecializedILi4ENS5_IJNS4_1CILi1EEESB_SB_EEENS1_35KernelTmaWarpSpecializedCooperativeEEENS5_IJNSA_ILi256EEENSA_ILi128EEESG_EEENS_12float_e4m3_tENS5_IJSB_llEEESI_NS5_IJlSB_lEEENS4_8TiledMMAINS4_8MMA_AtomIJNS4_4SM904GMMA31MMA_64x128x32_F32E4M3E4M3_RS_TNILNSO_7ScaleInE1ELSQ_1EEEEEENS4_6LayoutINS5_IJNSA_ILi2EEESB_SB_EEENS5_IJSB_NSA_ILi0EEESW_EEEEENS5_IJNS4_10UnderscoreESZ_SZ_EEEEENS4_13SM90_TMA_LOADENS4_14ComposedLayoutINS4_7SwizzleILi3ELi4ELi3EEENS4_18smem_ptr_flag_bitsILi8EEENST_INS5_IJSG_NSA_ILi8EEEEEENS5_IJSB_SG_EEEEEEENS4_9Copy_AtomIJNS4_39AutoVectorizingCopyWithAssumedAlignmentILi128EEESI_EEENS4_8identityES12_NS13_IS15_S17_NST_INS5_IJS18_SG_EEENS5_IJSG_SB_EEEEEEEvS1H_EENS_8epilogue10collective6detail29Sm90TmaWarpSpecializedAdapterINS1O_15DefaultEpilogueISI_SK_SK_NS1N_6thread17LinearCombinationISI_Li1EffLNS1S_9ScaleType4KindE0ELNS_15FloatRoundStyleE2ESI_EENS1_15EpilogueDefaultEEEEEvvEEEEvNT_6ParamsE,"ax",@progbits
	.align	128
.text._ZN7cutlass13device_kernelINS_4gemm6kernel13GemmUniversalIN4cute5tupleIJiiiiEEENS1_10collective13CollectiveMmaINS1_39MainloopSm90TmaGmmaRmemAWarpSpecializedILi4ENS5_IJNS4_1CILi1EEESB_SB_EEENS1_35KernelTmaWarpSpecializedCooperativeEEENS5_IJNSA_ILi256EEENSA_ILi128EEESG_EEENS_12float_e4m3_tENS5_IJSB_llEEESI_NS5_IJlSB_lEEENS4_8TiledMMAINS4_8MMA_AtomIJNS4_4SM904GMMA31MMA_64x128x32_F32E4M3E4M3_RS_TNILNSO_7ScaleInE1ELSQ_1EEEEEENS4_6LayoutINS5_IJNSA_ILi2EEESB_SB_EEENS5_IJSB_NSA_ILi0EEESW_EEEEENS5_IJNS4_10UnderscoreESZ_SZ_EEEEENS4_13SM90_TMA_LOADENS4_14ComposedLayoutINS4_7SwizzleILi3ELi4ELi3EEENS4_18smem_ptr_flag_bitsILi8EEENST_INS5_IJSG_NSA_ILi8EEEEEENS5_IJSB_SG_EEEEEEENS4_9Copy_AtomIJNS4_39AutoVectorizingCopyWithAssumedAlignmentILi128EEESI_EEENS4_8identityES12_NS13_IS15_S17_NST_INS5_IJS18_SG_EEENS5_IJSG_SB_EEEEEEEvS1H_EENS_8epilogue10collective6detail29Sm90TmaWarpSpecializedAdapterINS1O_15DefaultEpilogueISI_SK_SK_NS1N_6thread17LinearCombinationISI_Li1EffLNS1S_9ScaleType4KindE0ELNS_15FloatRoundStyleE2ESI_EENS1_15EpilogueDefaultEEEEEvvEEEEvNT_6ParamsE:
        .type           _ZN7cutlass13device_kernelINS_4gemm6kernel13GemmUniversalIN4cute5tupleIJiiiiEEENS1_10collective13CollectiveMmaINS1_39MainloopSm90TmaGmmaRmemAWarpSpecializedILi4ENS5_IJNS4_1CILi1EEESB_SB_EEENS1_35KernelTmaWarpSpecializedCooperativeEEENS5_IJNSA_ILi256EEENSA_ILi128EEESG_EEENS_12float_e4m3_tENS5_IJSB_llEEESI_NS5_IJlSB_lEEENS4_8TiledMMAINS4_8MMA_AtomIJNS4_4SM904GMMA31MMA_64x128x32_F32E4M3E4M3_RS_TNILNSO_7ScaleInE1ELSQ_1EEEEEENS4_6LayoutINS5_IJNSA_ILi2EEESB_SB_EEENS5_IJSB_NSA_ILi0EEESW_EEEEENS5_IJNS4_10UnderscoreESZ_SZ_EEEEENS4_13SM90_TMA_LOADENS4_14ComposedLayoutINS4_7SwizzleILi3ELi4ELi3EEENS4_18smem_ptr_flag_bitsILi8EEENST_INS5_IJSG_NSA_ILi8EEEEEENS5_IJSB_SG_EEEEEEENS4_9Copy_AtomIJNS4_39AutoVectorizingCopyWithAssumedAlignmentILi128EEESI_EEENS4_8identityES12_NS13_IS15_S17_NST_INS5_IJS18_SG_EEENS5_IJSG_SB_EEEEEEEvS1H_EENS_8epilogue10collective6detail29Sm90TmaWarpSpecializedAdapterINS1O_15DefaultEpilogueISI_SK_SK_NS1N_6thread17LinearCombinationISI_Li1EffLNS1S_9ScaleType4KindE0ELNS_15FloatRoundStyleE2ESI_EENS1_15EpilogueDefaultEEEEEvvEEEEvNT_6ParamsE,@function
        .size           _ZN7cutlass13device_kernelINS_4gemm6kernel13GemmUniversalIN4cute5tupleIJiiiiEEENS1_10collective13CollectiveMmaINS1_39MainloopSm90TmaGmmaRmemAWarpSpecializedILi4ENS5_IJNS4_1CILi1EEESB_SB_EEENS1_35KernelTmaWarpSpecializedCooperativeEEENS5_IJNSA_ILi256EEENSA_ILi128EEESG_EEENS_12float_e4m3_tENS5_IJSB_llEEESI_NS5_IJlSB_lEEENS4_8TiledMMAINS4_8MMA_AtomIJNS4_4SM904GMMA31MMA_64x128x32_F32E4M3E4M3_RS_TNILNSO_7ScaleInE1ELSQ_1EEEEEENS4_6LayoutINS5_IJNSA_ILi2EEESB_SB_EEENS5_IJSB_NSA_ILi0EEESW_EEEEENS5_IJNS4_10UnderscoreESZ_SZ_EEEEENS4_13SM90_TMA_LOADENS4_14ComposedLayoutINS4_7SwizzleILi3ELi4ELi3EEENS4_18smem_ptr_flag_bitsILi8EEENST_INS5_IJSG_NSA_ILi8EEEEEENS5_IJSB_SG_EEEEEEENS4_9Copy_AtomIJNS4_39AutoVectorizingCopyWithAssumedAlignmentILi128EEESI_EEENS4_8identityES12_NS13_IS15_S17_NST_INS5_IJS18_SG_EEENS5_IJSG_SB_EEEEEEEvS1H_EENS_8epilogue10collective6detail29Sm90TmaWarpSpecializedAdapterINS1O_15DefaultEpilogueISI_SK_SK_NS1N_6thread17LinearCombinationISI_Li1EffLNS1S_9ScaleType4KindE0ELNS_15FloatRoundStyleE2ESI_EENS1_15EpilogueDefaultEEEEEvvEEEEvNT_6ParamsE,(.L_x_341 - _ZN7cutlass13device_kernelINS_4gemm6kernel13GemmUniversalIN4cute5tupleIJiiiiEEENS1_10collective13CollectiveMmaINS1_39MainloopSm90TmaGmmaRmemAWarpSpecializedILi4ENS5_IJNS4_1CILi1EEESB_SB_EEENS1_35KernelTmaWarpSpecializedCooperativeEEENS5_IJNSA_ILi256EEENSA_ILi128EEESG_EEENS_12float_e4m3_tENS5_IJSB_llEEESI_NS5_IJlSB_lEEENS4_8TiledMMAINS4_8MMA_AtomIJNS4_4SM904GMMA31MMA_64x128x32_F32E4M3E4M3_RS_TNILNSO_7ScaleInE1ELSQ_1EEEEEENS4_6LayoutINS5_IJNSA_ILi2EEESB_SB_EEENS5_IJSB_NSA_ILi0EEESW_EEEEENS5_IJNS4_10UnderscoreESZ_SZ_EEEEENS4_13SM90_TMA_LOADENS4_14ComposedLayoutINS4_7SwizzleILi3ELi4ELi3EEENS4_18smem_ptr_flag_bitsILi8EEENST_INS5_IJSG_NSA_ILi8EEEEEENS5_IJSB_SG_EEEEEEENS4_9Copy_AtomIJNS4_39AutoVectorizingCopyWithAssumedAlignmentILi128EEESI_EEENS4_8identityES12_NS13_IS15_S17_NST_INS5_IJS18_SG_EEENS5_IJSG_SB_EEEEEEEvS1H_EENS_8epilogue10collective6detail29Sm90TmaWarpSpecializedAdapterINS1O_15DefaultEpilogueISI_SK_SK_NS1N_6thread17LinearCombinationISI_Li1EffLNS1S_9ScaleType4KindE0ELNS_15FloatRoundStyleE2ESI_EENS1_15EpilogueDefaultEEEEEvvEEEEvNT_6ParamsE)
        .other          _ZN7cutlass13device_kernelINS_4gemm6kernel13GemmUniversalIN4cute5tupleIJiiiiEEENS1_10collective13CollectiveMmaINS1_39MainloopSm90TmaGmmaRmemAWarpSpecializedILi4ENS5_IJNS4_1CILi1EEESB_SB_EEENS1_35KernelTmaWarpSpecializedCooperativeEEENS5_IJNSA_ILi256EEENSA_ILi128EEESG_EEENS_12float_e4m3_tENS5_IJSB_llEEESI_NS5_IJlSB_lEEENS4_8TiledMMAINS4_8MMA_AtomIJNS4_4SM904GMMA31MMA_64x128x32_F32E4M3E4M3_RS_TNILNSO_7ScaleInE1ELSQ_1EEEEEENS4_6LayoutINS5_IJNSA_ILi2EEESB_SB_EEENS5_IJSB_NSA_ILi0EEESW_EEEEENS5_IJNS4_10UnderscoreESZ_SZ_EEEEENS4_13SM90_TMA_LOADENS4_14ComposedLayoutINS4_7SwizzleILi3ELi4ELi3EEENS4_18smem_ptr_flag_bitsILi8EEENST_INS5_IJSG_NSA_ILi8EEEEEENS5_IJSB_SG_EEEEEEENS4_9Copy_AtomIJNS4_39AutoVectorizingCopyWithAssumedAlignmentILi128EEESI_EEENS4_8identityES12_NS13_IS15_S17_NST_INS5_IJS18_SG_EEENS5_IJSG_SB_EEEEEEEvS1H_EENS_8epilogue10collective6detail29Sm90TmaWarpSpecializedAdapterINS1O_15DefaultEpilogueISI_SK_SK_NS1N_6thread17LinearCombinationISI_Li1EffLNS1S_9ScaleType4KindE0ELNS_15FloatRoundStyleE2ESI_EENS1_15EpilogueDefaultEEEEEvvEEEEvNT_6ParamsE,@"STO_CUDA_ENTRY STV_DEFAULT"
_ZN7cutlass13device_kernelINS_4gemm6kernel13GemmUniversalIN4cute5tupleIJiiiiEEENS1_10collective13CollectiveMmaINS1_39MainloopSm90TmaGmmaRmemAWarpSpecializedILi4ENS5_IJNS4_1CILi1EEESB_SB_EEENS1_35KernelTmaWarpSpecializedCooperativeEEENS5_IJNSA_ILi256EEENSA_ILi128EEESG_EEENS_12float_e4m3_tENS5_IJSB_llEEESI_NS5_IJlSB_lEEENS4_8TiledMMAINS4_8MMA_AtomIJNS4_4SM904GMMA31MMA_64x128x32_F32E4M3E4M3_RS_TNILNSO_7ScaleInE1ELSQ_1EEEEEENS4_6LayoutINS5_IJNSA_ILi2EEESB_SB_EEENS5_IJSB_NSA_ILi0EEESW_EEEEENS5_IJNS4_10UnderscoreESZ_SZ_EEEEENS4_13SM90_TMA_LOADENS4_14ComposedLayoutINS4_7SwizzleILi3ELi4ELi3EEENS4_18smem_ptr_flag_bitsILi8EEENST_INS5_IJSG_NSA_ILi8EEEEEENS5_IJSB_SG_EEEEEEENS4_9Copy_AtomIJNS4_39AutoVectorizingCopyWithAssumedAlignmentILi128EEESI_EEENS4_8identityES12_NS13_IS15_S17_NST_INS5_IJS18_SG_EEENS5_IJSG_SB_EEEEEEEvS1H_EENS_8epilogue10collective6detail29Sm90TmaWarpSpecializedAdapterINS1O_15DefaultEpilogueISI_SK_SK_NS1N_6thread17LinearCombinationISI_Li1EffLNS1S_9ScaleType4KindE0ELNS_15FloatRoundStyleE2ESI_EENS1_15EpilogueDefaultEEEEEvvEEEEvNT_6ParamsE:
[----:B------:R-:W0:Y:S01]  /*0000*/  LDC R1, c[0x0][0x28] ;  /* 0x00000a00ff017b82 */ /* 0x000e220000000800 */
[----:B------:R-:W1:Y:S01]  /*0010*/  S2R R18, SR_TID.X ;  /* 0x0000000000127919 */ /* 0x000e620000002100 */
[----:B------:R-:W-:Y:S01]  /*0020*/  ELECT P0, URZ, PT ;  /* 0x00000000003f782f */ /* 0x000fe20003800000 */
[----:B------:R-:W-:Y:S01]  /*0030*/  BSSY B0, `(.L_x_0) ;  /* 0x0000015000007945 */ /* 0x000fe20003800000 */
[--C-:B-1----:R-:W-:Y:S02]  /*0040*/  SHF.R.U32.HI R0, RZ, 0x5, R18.reuse ;  /* 0x00000005ff007819 */ /* 0x102fe40000011612 */
[----:B------:R-:W-:-:S03]  /*0050*/  SHF.R.U32.HI R2, RZ, 0x7, R18 ;  /* 0x00000007ff027819 */ /* 0x000fc60000011612 */
[----:B------:R-:W1:Y:S04]  /*0060*/  SHFL.IDX PT, R3, R0, RZ, 0x1f ;  /* 0x00001fff00037589 */ /* 0x000e6800000e0000 */
[----:B------:R-:W2:Y:S01]  /*0070*/  SHFL.IDX PT, R2, R2, RZ, 0x1f ;  /* 0x00001fff02027589 */ /* 0x000ea200000e0000 */
[----:B-1----:R-:W-:Y:S02]  /*0080*/  R2UR UR4, R3 ;  /* 0x00000000030472ca */ /* 0x002fe400000e0000 */
[----:B--2---:R-:W-:-:S11]  /*0090*/  R2UR UR6, R2 ;  /* 0x00000000020672ca */ /* 0x004fd600000e0000 */
[----:B------:R-:W-:Y:S02]  /*00a0*/  USHF.R.S32.HI UR5, URZ, 0x1f, UR4 ;  /* 0x0000001f3f057899 */ /* 0x000fe40008011404 */
[----:B------:R-:W-:Y:S02]  /*00b0*/  ISETP.NE.OR P0, PT, RZ, UR4, !P0 ;  /* 0x00000004ff007c0c */ /* 0x000fe4000c705670 */
[----:B------:R-:W-:-:S04]  /*00c0*/  ULEA.HI UR5, UR5, UR4, URZ, 0x2 ;  /* 0x0000000405057291 */ /* 0x000fc8000f8f103f */
[----:B------:R-:W-:-:S04]  /*00d0*/  ULOP3.LUT UR5, UR5, 0xfffffffc, URZ, 0xc0, !UPT ;  /* 0xfffffffc05057892 */ /* 0x000fc8000f8ec03f */
[----:B------:R-:W-:-:S03]  /*00e0*/  UIADD3 UR8, UR4, -UR5, URZ ;  /* 0x8000000504087290 */ /* 0x000fc6000fffe03f */
[----:B0-----:R-:W-:Y:S09]  /*00f0*/  @P0 BRA `(.L_x_1) ;  /* 0x0000000000200947 */ /* 0x001ff20003800000 */
[----:B------:R-:W-:Y:S02]  /*0100*/  ULDC.64 UR4, c[0x0][0x198] ;  /* 0x0000660000047ab9 */ /* 0x000fe40000000a00 */
[----:B------:R-:W-:Y:S02]  /*0110*/  UIADD3 UR10, UP0, UR4, 0xf0, URZ ;  /* 0x000000f0040a7890 */ /* 0x000fe4000ff1e03f */
[----:B------:R-:W-:Y:S02]  /*0120*/  UIADD3 UR4, UP1, UR4, 0x1f0, URZ ;  /* 0x000001f004047890 */ /* 0x000fe4000ff3e03f */
[----:B------:R-:W-:Y:S02]  /*0130*/  UIADD3.X UR11, URZ, UR5, URZ, UP0, !UPT ;  /* 0x000000053f0b7290 */ /* 0x000fe400087fe43f */
[----:B------:R-:W-:-:S07]  /*0140*/  UIADD3.X UR5, URZ, UR5, URZ, UP1, !UPT ;  /* 0x000000053f057290 */ /* 0x000fce0008ffe43f */
[----:B------:R0:W-:Y:S02]  /*0150*/  UTMACCTL.PF [UR10] ;  /* 0x000000000a0079b9 */ /* 0x0001e40008040000 */
[----:B------:R0:W-:Y:S02]  /*0160*/  UTMACCTL.PF [UR4] ;  /* 0x00000000040079b9 */ /* 0x0001e40008040000 */
[----:B0-----:R-:W-:Y:S01]  /*0170*/  NOP ;  /* 0x0000000000007918 */ /* 0x001fe20000000000 */
.L_x_1:
[----:B------:R-:W-:Y:S05]  /*0180*/  BSYNC B0 ;  /* 0x0000000000007941 */ /* 0x000fea0003800000 */
.L_x_0:
[----:B------:R-:W0:Y:S01]  /*0190*/  SHFL.IDX PT, R2, R0, RZ, 0x1f ;  /* 0x00001fff00027589 */ /* 0x000e2200000e0000 */
[----:B------:R-:W-:Y:S01]  /*01a0*/  UISETP.NE.AND UP0, UPT, UR8, 0x3, UPT ;  /* 0x000000030800788c */ /* 0x000fe2000bf05270 */
[----:B------:R-:W-:Y:S01]  /*01b0*/  ISETP.NE.AND P1, PT, RZ, UR6, PT ;  /* 0x00000006ff007c0c */ /* 0x000fe2000bf25270 */
[----:B------:R-:W-:Y:S02]  /*01c0*/  UIADD3 UR10, UR6, -0x1, URZ ;  /* 0xffffffff060a7890 */ /* 0x000fe4000fffe03f */
[----:B------:R-:W-:Y:S02]  /*01d0*/  UISETP.EQ.OR UP0, UPT, UR8, URZ, !UP0 ;  /* 0x0000003f0800728c */ /* 0x000fe4000c702670 */
[----:B------:R-:W-:Y:S02]  /*01e0*/  UISETP.GE.U32.AND UP1, UPT, UR10, 0x2, UPT ;  /* 0x000000020a00788c */ /* 0x000fe4000bf26070 */
[----:B------:R-:W-:-:S04]  /*01f0*/  UISETP.EQ.AND UP0, UPT, UR6, URZ, UP0 ;  /* 0x0000003f0600728c */ /* 0x000fc80008702270 */
[----:B------:R-:W-:-:S04]  /*0200*/  USEL UR42, URZ, 0x1, !UP0 ;  /* 0x000000013f2a7887 */ /* 0x000fc8000c000000 */
[----:B------:R-:W-:Y:S01]  /*0210*/  USEL UR42, UR42, 0x2, UP1 ;  /* 0x000000022a2a7887 */ /* 0x000fe20008800000 */
[----:B0-----:R-:W-:-:S13]  /*0220*/  ISETP.NE.AND P0, PT, R2, RZ, PT ;  /* 0x000000ff0200720c */ /* 0x001fda0003f05270 */
[----:B------:R-:W-:Y:S05]  /*0230*/  @P0 BRA `(.L_x_2) ;  /* 0x0000000000580947 */ /* 0x000fea0003800000 */
[----:B------:R-:W0:Y:S01]  /*0240*/  S2UR UR9, SR_CgaCtaId ;  /* 0x00000000000979c3 */ /* 0x000e220000008800 */
[----:B------:R-:W-:Y:S01]  /*0250*/  UMOV UR4, 0x400 ;  /* 0x0000040000047882 */ /* 0x000fe20000000000 */
[----:B------:R-:W-:Y:S01]  /*0260*/  UMOV UR5, 0x1 ;  /* 0x0000000100057882 */ /* 0x000fe20000000000 */
[----:B------:R-:W-:Y:S01]  /*0270*/  UMOV UR6, 0x100 ;  /* 0x0000010000067882 */ /* 0x000fe20000000000 */
[----:B------:R-:W-:Y:S01]  /*0280*/  ELECT P0, URZ, PT ;  /* 0x00000000003f782f */ /* 0x000fe20003800000 */
[----:B------:R-:W-:-:S04]  /*0290*/  UIADD3 UR6, -UR6, 0x100000, URZ ;  /* 0x0010000006067890 */ /* 0x000fc8000fffe13f */
[----:B------:R-:W-:Y:S02]  /*02a0*/  USHF.L.U32 UR7, UR6, 0xb, URZ ;  /* 0x0000000b06077899 */ /* 0x000fe4000800063f */
[----:B------:R-:W-:Y:S02]  /*02b0*/  USHF.L.U32 UR6, UR6, 0x1, URZ ;  /* 0x0000000106067899 */ /* 0x000fe4000800063f */
[----:B0-----:R-:W-:Y:S02]  /*02c0*/  ULEA UR9, UR9, UR4, 0x18 ;  /* 0x0000000409097291 */ /* 0x001fe4000f8ec03f */
[----:B------:R-:W-:-:S04]  /*02d0*/  UIADD3 UR4, -UR5, 0x100000, URZ ;  /* 0x0010000005047890 */ /* 0x000fc8000fffe13f */
[----:B------:R-:W-:Y:S02]  /*02e0*/  USHF.L.U32 UR5, UR4, 0xb, URZ ;  /* 0x0000000b04057899 */ /* 0x000fe4000800063f */
[----:B------:R-:W-:Y:S01]  /*02f0*/  USHF.L.U32 UR4, UR4, 0x1, URZ ;  /* 0x0000000104047899 */ /* 0x000fe2000800063f */
[----:B------:R-:W0:Y:S11]  /*0300*/  FENCE.VIEW.ASYNC.S ;  /* 0x00000000000073c6 */ /* 0x000e360000000000 */
[----:B0-----:R0:W1:Y:S01]  /*0310*/  SYNCS.EXCH.64 URZ, [UR9], UR4 ;  /* 0x00000004093f75b2 */ /* 0x0010620008000100 */
[----:B------:R0:W2:Y:S01]  /*0320*/  SYNCS.EXCH.64 URZ, [UR9+0x20], UR6 ;  /* 0x00002006093f75b2 */ /* 0x0000a20008000100 */
[----:B------:R0:W3:Y:S01]  /*0330*/  SYNCS.EXCH.64 URZ, [UR9+0x8], UR4 ;  /* 0x00000804093f75b2 */ /* 0x0000e20008000100 */
[----:B------:R0:W4:Y:S01]  /*0340*/  SYNCS.EXCH.64 URZ, [UR9+0x28], UR6 ;  /* 0x00002806093f75b2 */ /* 0x0001220008000100 */
[----:B------:R0:W0:Y:S01]  /*0350*/  SYNCS.EXCH.64 URZ, [UR9+0x10], UR4 ;  /* 0x00001004093f75b2 */ /* 0x0000220008000100 */
[----:B------:R0:W0:Y:S01]  /*0360*/  SYNCS.EXCH.64 URZ, [UR9+0x30], UR6 ;  /* 0x00003006093f75b2 */ /* 0x0000220008000100 */
[----:B------:R0:W0:Y:S01]  /*0370*/  SYNCS.EXCH.64 URZ, [UR9+0x18], UR4 ;  /* 0x00001804093f75b2 */ /* 0x0000220008000100 */
[----:B------:R0:W0:Y:S01]  /*0380*/  SYNCS.EXCH.64 URZ, [UR9+0x38], UR6 ;  /* 0x00003806093f75b2 */ /* 0x0000220008000100 */
[----:B------:R-:W-:Y:S01]  /*0390*/  NOP ;  /* 0x0000000000007918 */ /* 0x000fe20000000000 */
.L_x_2:
[----:B------:R-:W5:Y:S01]  /*03a0*/  SHFL.IDX PT, R0, R0, RZ, 0x1f ;  /* 0x00001fff00007589 */ /* 0x000f6200000e0000 */
[----:B------:R-:W1:Y:S01]  /*03b0*/  LDC R2, c[0x0][0x65c] ;  /* 0x00019700ff027b82 */ /* 0x000e620000000800 */
[----:B------:R-:W-:Y:S01]  /*03c0*/  ELECT P0, URZ, PT ;  /* 0x00000000003f782f */ /* 0x000fe20003800000 */
[----:B------:R-:W-:Y:S01]  /*03d0*/  NOP ;  /* 0x0000000000007918 */ /* 0x000fe20000000000 */
[----:B------:R-:W2:Y:S01]  /*03e0*/  S2R R4, SR_CTAID.X ;  /* 0x0000000000047919 */ /* 0x000ea20000002500 */
[----:B0-----:R-:W-:Y:S01]  /*03f0*/  UMOV UR4, 0x20 ;  /* 0x0000002000047882 */ /* 0x001fe20000000000 */
[----:B------:R-:W-:Y:S01]  /*0400*/  IMAD.MOV.U32 R5, RZ, RZ, RZ ;  /* 0x000000ffff057224 */ /* 0x000fe200078e00ff */
[----:B------:R-:W-:Y:S01]  /*0410*/  NOP ;  /* 0x0000000000007918 */ /* 0x000fe20000000000 */
[----:B-----5:R-:W-:Y:S02]  /*0420*/  ISETP.NE.OR P0, PT, R0, RZ, !P0 ;  /* 0x000000ff0000720c */ /* 0x020fe40004705670 */
[----:B-1----:R-:W-:Y:S01]  /*0430*/  ISETP.NE.AND P2, PT, R2, 0x1, PT ;  /* 0x000000010200780c */ /* 0x002fe20003f45270 */
[----:B------:R-:W0:Y:S03]  /*0440*/  S2R R0, SR_CTAID.Y ;  /* 0x0000000000007919 */ /* 0x000e260000002600 */
[----:B------:R-:W-:-:S07]  /*0450*/  P2R R3, PR, RZ, 0x4 ;  /* 0x00000004ff037803 */ /* 0x000fce0000000000 */
[----:B------:R-:W-:Y:S01]  /*0460*/  VOTEU.ALL UP0, P0 ;  /* 0x00000000003f7886 */ /* 0x000fe20000000000 */
[----:B------:R-:W-:Y:S01]  /*0470*/  VOTEU.ALL UP1, P0 ;  /* 0x00000000003f7886 */ /* 0x000fe20000020000 */
[----:B------:R-:W2:Y:S01]  /*0480*/  @P2 LDC R17, c[0x0][0x10] ;  /* 0x00000400ff112b82 */ /* 0x000ea20000000800 */
[----:B------:R-:W-:Y:S02]  /*0490*/  @P2 IMAD.MOV.U32 R7, RZ, RZ, RZ ;  /* 0x000000ffff072224 */ /* 0x000fe400078e00ff */
[----:B------:R-:W-:Y:S01]  /*04a0*/  @!UP0 UMOV UR6, 0x400 ;  /* 0x0000040000068882 */ /* 0x000fe20000000000 */
[----:B------:R-:W-:-:S04]  /*04b0*/  @!UP0 UIADD3 UR4, -UR4, 0x100000, URZ ;  /* 0x0010000004048890 */ /* 0x000fc8000fffe13f */
[----:B------:R-:W-:Y:S02]  /*04c0*/  @!UP0 USHF.L.U32 UR5, UR4, 0xb, URZ ;  /* 0x0000000b04058899 */ /* 0x000fe4000800063f */
[----:B------:R-:W-:Y:S01]  /*04d0*/  @!UP0 USHF.L.U32 UR4, UR4, 0x1, URZ ;  /* 0x0000000104048899 */ /* 0x000fe2000800063f */
[----:B------:R-:W-:Y:S01]  /*04e0*/  @P2 IMAD.MOV.U32 R9, RZ, RZ, RZ ;  /* 0x000000ffff092224 */ /* 0x000fe200078e00ff */
[----:B------:R-:W1:Y:S08]  /*04f0*/  @!UP0 S2UR UR7, SR_CgaCtaId ;  /* 0x00000000000789c3 */ /* 0x000e700000008800 */
[----:B------:R-:W5:Y:S01]  /*0500*/  @!P2 LDC R3, c[0x0][0xc] ;  /* 0x00000300ff03ab82 */ /* 0x000f620000000800 */
[----:B0-----:R-:W-:-:S04]  /*0510*/  @P2 IMAD.MOV.U32 R6, RZ, RZ, R0 ;  /* 0x000000ffff062224 */ /* 0x001fc800078e0000 */
[----:B--2---:R-:W-:-:S04]  /*0520*/  @P2 IMAD.WIDE.U32 R16, R4, R17, R6 ;  /* 0x0000001104102225 */ /* 0x004fc800078e0006 */
[----:B------:R-:W-:Y:S01]  /*0530*/  @P2 IMAD.IADD R17, R17, 0x1, R9 ;  /* 0x0000000111112824 */ /* 0x000fe200078e0209 */
[----:B-1----:R-:W-:Y:S01]  /*0540*/  @!UP0 ULEA UR6, UR7, UR6, 0x18 ;  /* 0x0000000607068291 */ /* 0x002fe2000f8ec03f */
[----:B------:R-:W-:Y:S01]  /*0550*/  VOTEU.ALL UP0, P0 ;  /* 0x00000000003f7886 */ /* 0x000fe20000000000 */
[----:B-----5:R-:W-:Y:S01]  /*0560*/  @!P2 IMAD.WIDE.U32 R6, R3, R0, R4 ;  /* 0x000000000306a225 */ /* 0x020fe200078e0004 */
[----:B------:R-:W0:Y:S09]  /*0570*/  FENCE.VIEW.ASYNC.S ;  /* 0x00000000000073c6 */ /* 0x000e320000000000 */
[----:B0-----:R0:W3:Y:S01]  /*0580*/  @!UP0 SYNCS.EXCH.64 URZ, [UR6+0x50], UR4 ;  /* 0x00005004063f85b2 */ /* 0x0010e20008000100 */
[----:B------:R-:W-:-:S02]  /*0590*/  @!P2 IMAD.MOV.U32 R16, RZ, RZ, R6 ;  /* 0x000000ffff10a224 */ /* 0x000fc400078e0006 */
[----:B------:R-:W-:Y:S01]  /*05a0*/  @!P2 IMAD.MOV.U32 R17, RZ, RZ, R7 ;  /* 0x000000ffff11a224 */ /* 0x000fe200078e0007 */
[----:B------:R0:W3:Y:S01]  /*05b0*/  @!UP1 SYNCS.EXCH.64 URZ, [UR6+0x58], UR4 ;  /* 0x00005804063f95b2 */ /* 0x0000e20008000100 */
[----:B------:R-:W-:Y:S01]  /*05c0*/  NOP ;  /* 0x0000000000007918 */ /* 0x000fe20000000000 */
[----:B---34-:R-:W-:Y:S06]  /*05d0*/  BAR.SYNC.DEFER_BLOCKING 0x0 ;  /* 0x0000000000007b1d */ /* 0x018fec0000010000 */
[----:B------:R-:W-:Y:S05]  /*05e0*/  @!P1 BRA `(.L_x_3) ;  /* 0x000000dc00a49947 */ /* 0x000fea0003800000 */
[----:B------:R-:W-:-:S06]  /*05f0*/  UISETP.GT.U32.AND UP0, UPT, UR10, 0x1, UPT ;  /* 0x000000010a00788c */ /* 0x000fcc000bf04070 */
[----:B------:R-:W-:-:S13]  /*0600*/  PLOP3.LUT P0, PT, PT, PT, UP0, 0x80, 0x0 ;  /* 0x000000000000781c */ /* 0x000fda0003f0f008 */
[----:B0-----:R-:W-:Y:S05]  /*0610*/  @P0 EXIT ;  /* 0x000000000000094d */ /* 0x001fea0003800000 */
[----:B------:R-:W-:Y:S01]  /*0620*/  ULDC.64 UR4, c[0x0][0x650] ;  /* 0x0001940000047ab9 */ /* 0x000fe20000000a00 */
[----:B------:R-:W-:Y:S01]  /*0630*/  PRMT R3, RZ, 0x7610, R3 ;  /* 0x00007610ff037816 */ /* 0x000fe20000000003 */
[----:B------:R-:W-:Y:S01]  /*0640*/  IMAD.MOV.U32 R152, RZ, RZ, -0x1 ;  /* 0xffffffffff987424 */ /* 0x000fe200078e00ff */
[----:B------:R-:W-:Y:S01]  /*0650*/  ISETP.GE.U32.AND P0, PT, R16, UR4, PT ;  /* 0x0000000410007c0c */ /* 0x000fe2000bf06070 */
[----:B------:R-:W-:Y:S02]  /*0660*/  IMAD.MOV.U32 R23, RZ, RZ, -0x1 ;  /* 0xffffffffff177424 */ /* 0x000fe400078e00ff */
[----:B------:R-:W-:Y:S01]  /*0670*/  IMAD.MOV.U32 R22, RZ, RZ, -0x1 ;  /* 0xffffffffff167424 */ /* 0x000fe200078e00ff */
[----:B------:R-:W-:-:S13]  /*0680*/  ISETP.GE.U32.AND.EX P0, PT, R17, UR5, PT, P0 ;  /* 0x0000000511007c0c */ /* 0x000fda000bf06100 */
[----:B------:R-:W-:Y:S05]  /*0690*/  @P0 BRA `(.L_x_4) ;  /* 0x0000000400580947 */ /* 0x000fea0003800000 */
[----:B------:R-:W0:Y:S01]  /*06a0*/  LDC.64 R14, c[0x0][0x628] ;  /* 0x00018a00ff0e7b82 */ /* 0x000e220000000a00 */
[----:B------:R-:W-:Y:S02]  /*06b0*/  IMAD.MOV.U32 R6, RZ, RZ, R16 ;  /* 0x000000ffff067224 */ /* 0x000fe400078e0010 */
[----:B------:R-:W-:-:S05]  /*06c0*/  IMAD.MOV.U32 R7, RZ, RZ, R17 ;  /* 0x000000ffff077224 */ /* 0x000fca00078e0011 */
[----:B------:R-:W1:Y:S08]  /*06d0*/  LDC R12, c[0x0][0x630] ;  /* 0x00018c00ff0c7b82 */ /* 0x000e700000000800 */
[----:B------:R-:W2:Y:S01]  /*06e0*/  LDC.64 R20, c[0x0][0x620] ;  /* 0x00018800ff147b82 */ /* 0x000ea20000000a00 */
[----:B0-----:R-:W-:-:S04]  /*06f0*/  ISETP.NE.U32.AND P0, PT, R14, RZ, PT ;  /* 0x000000ff0e00720c */ /* 0x001fc80003f05070 */
[----:B------:R-:W-:-:S13]  /*0700*/  ISETP.NE.AND.EX P0, PT, R15, RZ, PT, P0 ;  /* 0x000000ff0f00720c */ /* 0x000fda0003f05300 */
[----:B-12---:R-:W-:Y:S05]  /*0710*/  @!P0 BRA `(.L_x_5) ;  /* 0x0000000000288947 */ /* 0x006fea0003800000 */
[----:B------:R-:W0:Y:S02]  /*0720*/  LDC R3, c[0x0][0x634] ;  /* 0x00018d00ff037b82 */ /* 0x000e240000000800 */
[----:B0-----:R-:W-:-:S05]  /*0730*/  IADD3 R3, P0, R16, R3, RZ ;  /* 0x0000000310037210 */ /* 0x001fca0007f1e0ff */
[----:B------:R-:W-:-:S04]  /*0740*/  IMAD.X R13, RZ, RZ, R17, P0 ;  /* 0x000000ffff0d7224 */ /* 0x000fc800000e0611 */
[----:B------:R-:W-:-:S04]  /*0750*/  IMAD.WIDE.U32 R6, R13, R14, RZ ;  /* 0x0000000e0d067225 */ /* 0x000fc800078e00ff */
[----:B------:R-:W-:-:S04]  /*0760*/  IMAD.WIDE.U32 R8, P0, R3, R15, R6 ;  /* 0x0000000f03087225 */ /* 0x000fc80007800006 */
[----:B------:R-:W-:-:S04]  /*0770*/  IMAD.WIDE.U32 R6, R3, R14, RZ ;  /* 0x0000000e03067225 */ /* 0x000fc800078e00ff */
[----:B------:R-:W-:Y:S01]  /*0780*/  IMAD.X R11, RZ, RZ, RZ, P0 ;  /* 0x000000ffff0b7224 */ /* 0x000fe200000e06ff */
[----:B------:R-:W-:Y:S01]  /*0790*/  IADD3 RZ, P0, R7, R8, RZ ;  /* 0x0000000807ff7210 */ /* 0x000fe20007f1e0ff */
[----:B------:R-:W-:-:S04]  /*07a0*/  IMAD.MOV.U32 R10, RZ, RZ, R9 ;  /* 0x000000ffff0a7224 */ /* 0x000fc800078e0009 */
[----:B------:R-:W-:-:S08]  /*07b0*/  IMAD.WIDE.U32.X R6, R13, R15, R10, P0 ;  /* 0x0000000f0d067225 */ /* 0x000fd000000e040a */
.L_x_5:
[-CC-:B------:R-:W-:Y:S01]  /*07c0*/  SHF.R.U64 R24, R6, R12.reuse, R7.reuse ;  /* 0x0000000c06187219 */ /* 0x180fe20000001207 */
[----:B------:R-:W0:Y:S01]  /*07d0*/  LDC R10, c[0x0][0x618] ;  /* 0x00018600ff0a7b82 */ /* 0x000e220000000800 */
[----:B------:R-:W-:Y:S01]  /*07e0*/  SHF.R.U32.HI R5, RZ, R12, R7 ;  /* 0x0000000cff057219 */ /* 0x000fe20000011607 */
[----:B------:R-:W-:Y:S01]  /*07f0*/  ULDC UR4, c[0x0][0x150] ;  /* 0x0000540000047ab9 */ /* 0x000fe20000000800 */
[----:B------:R-:W-:Y:S02]  /*0800*/  IADD3 R9, P0, RZ, -R24, RZ ;  /* 0x80000018ff097210 */ /* 0x000fe40007f1e0ff */
[----:B------:R-:W-:-:S03]  /*0810*/  I2FP.F32.U32 R3, R4 ;  /* 0x0000000400037245 */ /* 0x000fc60000201000 */
[----:B------:R-:W1:Y:S01]  /*0820*/  LDC.64 R22, c[0x0][0x640] ;  /* 0x00019000ff167b82 */ /* 0x000e620000000a00 */
[----:B------:R-:W-:Y:S02]  /*0830*/  IMAD.X R11, RZ, RZ, ~R5, P0 ;  /* 0x000000ffff0b7224 */ /* 0x000fe400000e0e05 */
[----:B------:R-:W-:Y:S01]  /*0840*/  FMUL R3, R3, UR4 ;  /* 0x0000000403037c20 */ /* 0x000fe20008400000 */
[----:B------:R-:W-:Y:S01]  /*0850*/  IMAD.WIDE.U32 R6, R9, R20, R16 ;  /* 0x0000001409067225 */ /* 0x000fe200078e0010 */
[----:B------:R-:W-:-:S03]  /*0860*/  ULDC UR4, c[0x0][0x154] ;  /* 0x0000550000047ab9 */ /* 0x000fc60000000800 */
[----:B------:R-:W-:Y:S01]  /*0870*/  IMAD R8, R11, R20, RZ ;  /* 0x000000140b087224 */ /* 0x000fe200078e02ff */
[----:B------:R-:W2:Y:S01]  /*0880*/  LDC R5, c[0x0][0x144] ;  /* 0x00005100ff057b82 */ /* 0x000ea20000000800 */
[----:B------:R-:W3:Y:S02]  /*0890*/  F2I.U32.TRUNC.NTZ R3, R3 ;  /* 0x0000000300037305 */ /* 0x000ee4000020f000 */
[----:B------:R-:W-:-:S04]  /*08a0*/  IMAD R9, R9, R21, R8 ;  /* 0x0000001509097224 */ /* 0x000fc800078e0208 */
[----:B------:R-:W-:Y:S01]  /*08b0*/  IMAD.IADD R7, R7, 0x1, R9 ;  /* 0x0000000107077824 */ /* 0x000fe200078e0209 */
[----:B------:R-:W4:Y:S01]  /*08c0*/  LDC R12, c[0x0][0x608] ;  /* 0x00018200ff0c7b82 */ /* 0x000f220000000800 */
[----:B------:R-:W-:-:S03]  /*08d0*/  IMAD.MOV.U32 R9, RZ, RZ, -0x1 ;  /* 0xffffffffff097424 */ /* 0x000fc600078e00ff */
[----:B0-----:R-:W-:Y:S02]  /*08e0*/  SHF.R.U64 R14, R6, R10, R7 ;  /* 0x0000000a060e7219 */ /* 0x001fe40000001207 */
[----:B------:R-:W-:Y:S02]  /*08f0*/  I2FP.F32.U32 R6, R0 ;  /* 0x0000000000067245 */ /* 0x000fe40000201000 */
[----:B------:R-:W0:Y:S01]  /*0900*/  LDC R20, c[0x0][0x658] ;  /* 0x00019600ff147b82 */ /* 0x000e220000000800 */
[----:B-1----:R-:W-:Y:S01]  /*0910*/  ISETP.NE.U32.AND P0, PT, R22, RZ, PT ;  /* 0x000000ff1600720c */ /* 0x002fe20003f05070 */
[----:B---3--:R-:W-:Y:S01]  /*0920*/  IMAD.MOV R8, RZ, RZ, -R3 ;  /* 0x000000ffff087224 */ /* 0x008fe200078e0a03 */
[----:B------:R-:W-:Y:S01]  /*0930*/  SHF.R.U32.HI R7, RZ, R10, R7 ;  /* 0x0000000aff077219 */ /* 0x000fe20000011607 */
[----:B------:R-:W-:Y:S01]  /*0940*/  FMUL R6, R6, UR4 ;  /* 0x0000000406067c20 */ /* 0x000fe20008400000 */
[----:B------:R-:W-:-:S03]  /*0950*/  ISETP.NE.AND.EX P0, PT, R23, RZ, PT, P0 ;  /* 0x000000ff1700720c */ /* 0x000fc60003f05300 */
[----:B------:R-:W1:Y:S01]  /*0960*/  LDC R13, c[0x0][0x148] ;  /* 0x00005200ff0d7b82 */ /* 0x000e620000000800 */
[----:B--2---:R-:W-:-:S07]  /*0970*/  IMAD R3, R5, R8, R4 ;  /* 0x0000000805037224 */ /* 0x004fce00078e0204 */
[----:B------:R-:W2:Y:S01]  /*0980*/  LDC R19, c[0x0][0x600] ;  /* 0x00018000ff137b82 */ /* 0x000ea20000000800 */
[-CC-:B----4-:R-:W-:Y:S02]  /*0990*/  SHF.R.U64 R26, R14, R12.reuse, R7.reuse ;  /* 0x0000000c0e1a7219 */ /* 0x190fe40000001207 */
[----:B------:R-:W-:Y:S01]  /*09a0*/  SHF.R.U32.HI R5, RZ, R12, R7 ;  /* 0x0000000cff057219 */ /* 0x000fe20000011607 */
[----:B------:R-:W-:Y:S01]  /*09b0*/  IMAD.MOV.U32 R7, RZ, RZ, 0x1 ;  /* 0x00000001ff077424 */ /* 0x000fe200078e00ff */
[----:B------:R3:W4:Y:S03]  /*09c0*/  F2I.U32.TRUNC.NTZ R12, R6 ;  /* 0x00000006000c7305 */ /* 0x000726000020f000 */
[----:B------:R-:W1:Y:S01]  /*09d0*/  LDC R21, c[0x0][0x648] ;  /* 0x00019200ff157b82 */ /* 0x000e620000000800 */
[-C--:B0-----:R-:W-:Y:S02]  /*09e0*/  SHF.L.U32 R4, R9, R20.reuse, RZ ;  /* 0x0000001409047219 */ /* 0x081fe400000006ff */
[----:B------:R-:W-:-:S02]  /*09f0*/  SHF.R.U64 R28, R26, R20, R5 ;  /* 0x000000141a1c7219 */ /* 0x000fc40000001205 */
[----:B------:R-:W-:Y:S02]  /*0a00*/  LOP3.LUT R11, RZ, R4, RZ, 0x33, !PT ;  /* 0x00000004ff0b7212 */ /* 0x000fe400078e33ff */
[-C--:B------:R-:W-:Y:S01]  /*0a10*/  SHF.R.U32.HI R5, RZ, R20.reuse, R5 ;  /* 0x00000014ff057219 */ /* 0x080fe20000011605 */
[----:B------:R-:W0:Y:S01]  /*0a20*/  LDC R25, c[0x0][0x638] ;  /* 0x00018e00ff197b82 */ /* 0x000e220000000800 */
[----:B------:R-:W-:Y:S01]  /*0a30*/  SHF.L.U32 R10, R7, R20, RZ ;  /* 0x00000014070a7219 */ /* 0x000fe200000006ff */
[----:B------:R-:W-:-:S06]  /*0a40*/  IMAD.MOV.U32 R4, RZ, RZ, R28 ;  /* 0x000000ffff047224 */ /* 0x000fcc00078e001c */
[----:B------:R-:W0:Y:S01]  /*0a50*/  LDC R152, c[0x0][0x610] ;  /* 0x00018400ff987b82 */ /* 0x000e220000000800 */
[----:B---34-:R-:W-:Y:S05]  /*0a60*/  @!P0 BRA `(.L_x_6) ;  /* 0x0000000000288947 */ /* 0x018fea0003800000 */
[----:B------:R-:W3:Y:S02]  /*0a70*/  LDC R9, c[0x0][0x64c] ;  /* 0x00019300ff097b82 */ /* 0x000ee40000000800 */
[----:B---3--:R-:W-:-:S05]  /*0a80*/  IADD3 R9, P0, R28, R9, RZ ;  /* 0x000000091c097210 */ /* 0x008fca0007f1e0ff */
        /* <DEDUP_REMOVED lines=8> */
.L_x_6:
[----:B-1----:R-:W-:Y:S01]  /*0b10*/  SHF.R.U64 R4, R4, R21, R5 ;  /* 0x0000001504047219 */ /* 0x002fe20000001205 */
[----:B--2---:R-:W-:Y:S01]  /*0b20*/  VIADD R5, R19, 0xffffffff ;  /* 0xffffffff13057836 */ /* 0x004fe20000000000 */
[----:B------:R-:W-:Y:S01]  /*0b30*/  LOP3.LUT R11, R26, R11, RZ, 0xc0, !PT ;  /* 0x0000000b1a0b7212 */ /* 0x000fe200078ec0ff */
[----:B------:R-:W-:Y:S02]  /*0b40*/  IMAD.MOV R12, RZ, RZ, -R12 ;  /* 0x000000ffff0c7224 */ /* 0x000fe400078e0a0c */
[----:B------:R-:W-:Y:S01]  /*0b50*/  IMAD.MOV R6, RZ, RZ, -R4 ;  /* 0x000000ffff067224 */ /* 0x000fe200078e0a04 */
[----:B------:R-:W-:Y:S01]  /*0b60*/  LOP3.LUT R5, R14, R5, RZ, 0xc0, !PT ;  /* 0x000000050e057212 */ /* 0x000fe200078ec0ff */
[----:B------:R-:W-:Y:S02]  /*0b70*/  @P2 IMAD R3, R13, R12, R0 ;  /* 0x0000000c0d032224 */ /* 0x000fe400078e0200 */
[----:B------:R-:W-:Y:S02]  /*0b80*/  IMAD R10, R10, R4, R11 ;  /* 0x000000040a0a7224 */ /* 0x000fe400078e020b */
[----:B0-----:R-:W-:-:S02]  /*0b90*/  IMAD R0, R6, R25, R28 ;  /* 0x0000001906007224 */ /* 0x001fc400078e021c */
[----:B------:R-:W-:Y:S02]  /*0ba0*/  IMAD R152, R10, R152, R3 ;  /* 0x000000980a987224 */ /* 0x000fe400078e0203 */
[----:B------:R-:W-:Y:S02]  /*0bb0*/  IMAD R5, R0, R19, R5 ;  /* 0x0000001300057224 */ /* 0x000fe400078e0205 */
[----:B------:R-:W-:Y:S02]  /*0bc0*/  IMAD.MOV.U32 R3, RZ, RZ, 0x1 ;  /* 0x00000001ff037424 */ /* 0x000fe400078e00ff */
[----:B------:R-:W-:Y:S01]  /*0bd0*/  IMAD.MOV.U32 R22, RZ, RZ, R24 ;  /* 0x000000ffff167224 */ /* 0x000fe200078e0018 */
[----:B------:R-:W-:Y:S02]  /*0be0*/  SEL R23, R5, R152, !P2 ;  /* 0x0000009805177207 */ /* 0x000fe40005000000 */
[----:B------:R-:W-:-:S07]  /*0bf0*/  SEL R152, R152, R5, !P2 ;  /* 0x0000000598987207 */ /* 0x000fce0005000000 */
.L_x_4:
[----:B------:R-:W-:-:S08]  /*0c00*/  NOP ;  /* 0x0000000000007918 */ /* 0x000fd00000000000 */
[----:B------:R-:W0:Y:S02]  /*0c10*/  USETMAXREG.TRY_ALLOC.CTAPOOL UP0, 0xe8 ;  /* 0x000000e8000079c8 */ /* 0x000e240008000600 */
[----:B0-----:R-:W-:-:S13]  /*0c20*/  PLOP3.LUT P0, PT, PT, PT, UP0, 0x80, 0x0 ;  /* 0x000000000000781c */ /* 0x001fda0003f0f008 */
[----:B------:R-:W-:Y:S05]  /*0c30*/  @!P0 BRA `(.L_x_4) ;  /* 0xfffffffc00f08947 */ /* 0x000fea000383ffff */
[----:B------:R-:W-:Y:S01]  /*0c40*/  ULDC.64 UR4, c[0x0][0x598] ;  /* 0x0001660000047ab9 */ /* 0x000fe20000000a00 */
[----:B------:R-:W-:Y:S01]  /*0c50*/  ULDC.64 UR36, c[0x0][0x208] ;  /* 0x0000820000247ab9 */ /* 0x000fe20000000a00 */
[----:B------:R-:W-:-:S04]  /*0c60*/  ISETP.NE.U32.AND P0, PT, RZ, UR4, PT ;  /* 0x00000004ff007c0c */ /* 0x000fc8000bf05070 */
[----:B------:R-:W-:-:S13]  /*0c70*/  ISETP.NE.AND.EX P0, PT, RZ, UR5, PT, P0 ;  /* 0x00000005ff007c0c */ /* 0x000fda000bf05300 */
[----:B------:R-:W-:Y:S05]  /*0c80*/  @!P0 BRA `(.L_x_7) ;  /* 0x00000000001c8947 */ /* 0x000fea0003800000 */
[----:B------:R-:W0:Y:S02]  /*0c90*/  LDC.64 R4, c[0x0][0x598] ;  /* 0x00016600ff047b82 */ /* 0x000e240000000a00 */
[----:B0-----:R-:W2:Y:S02]  /*0ca0*/  LDG.E.64 R4, desc[UR36][R4.64] ;  /* 0x0000002404047981 */ /* 0x001ea4000c1e1b00 */
[----:B--2---:R-:W-:-:S04]  /*0cb0*/  ISETP.NE.U32.AND P0, PT, R4, RZ, PT ;  /* 0x000000ff0400720c */ /* 0x004fc80003f05070 */
[----:B------:R-:W-:-:S13]  /*0cc0*/  ISETP.NE.AND.EX P0, PT, R5, RZ, PT, P0 ;  /* 0x000000ff0500720c */ /* 0x000fda0003f05300 */
[----:B------:R-:W-:Y:S05]  /*0cd0*/  @!P0 BRA `(.L_x_7) ;  /* 0x0000000000088947 */ /* 0x000fea0003800000 */
[----:B------:R0:W5:Y:S01]  /*0ce0*/  LD.E R153, desc[UR36][R4.64] ;  /* 0x0000002404997980 */ /* 0x000162000c101900 */
[----:B------:R-:W-:Y:S05]  /*0cf0*/  BRA `(.L_x_8) ;  /* 0x0000000000247947 */ /* 0x000fea0003800000 */
.L_x_7:
[----:B------:R-:W-:Y:S02]  /*0d00*/  ULDC.64 UR4, c[0x0][0x588] ;  /* 0x0001620000047ab9 */ /* 0x000fe40000000a00 */
[----:B------:R-:W-:-:S04]  /*0d10*/  ISETP.NE.U32.AND P0, PT, RZ, UR4, PT ;  /* 0x00000004ff007c0c */ /* 0x000fc8000bf05070 */
[----:B------:R-:W-:-:S13]  /*0d20*/  ISETP.NE.AND.EX P0, PT, RZ, UR5, PT, P0 ;  /* 0x00000005ff007c0c */ /* 0x000fda000bf05300 */
[----:B------:R-:W-:Y:S05]  /*0d30*/  @!P0 BRA `(.L_x_9) ;  /* 0x00000000000c8947 */ /* 0x000fea0003800000 */
[----:B------:R-:W0:Y:S02]  /*0d40*/  LDC.64 R4, c[0x0][0x588] ;  /* 0x00016200ff047b82 */ /* 0x000e240000000a00 */
[----:B0-----:R1:W5:Y:S01]  /*0d50*/  LDG.E R153, desc[UR36][R4.64] ;  /* 0x0000002404997981 */ /* 0x001362000c1e1900 */
[----:B------:R-:W-:Y:S05]  /*0d60*/  BRA `(.L_x_8) ;  /* 0x0000000000087947 */ /* 0x000fea0003800000 */
.L_x_9:
[----:B------:R-:W-:Y:S02]  /*0d70*/  ULDC UR4, c[0x0][0x580] ;  /* 0x0001600000047ab9 */ /* 0x000fe40000000800 */
[----:B------:R-:W-:-:S07]  /*0d80*/  IMAD.U32 R153, RZ, RZ, UR4 ;  /* 0x00000004ff997e24 */ /* 0x000fce000f8e00ff */
.L_x_8:
[----:B------:R-:W-:Y:S02]  /*0d90*/  ULDC.64 UR4, c[0x0][0x5a0] ;  /* 0x0001680000047ab9 */ /* 0x000fe40000000a00 */
[----:B------:R-:W-:-:S04]  /*0da0*/  ISETP.NE.U32.AND P0, PT, RZ, UR4, PT ;  /* 0x00000004ff007c0c */ /* 0x000fc8000bf05070 */
[----:B------:R-:W-:-:S13]  /*0db0*/  ISETP.NE.AND.EX P0, PT, RZ, UR5, PT, P0 ;  /* 0x00000005ff007c0c */ /* 0x000fda000bf05300 */
[----:B------:R-:W-:Y:S05]  /*0dc0*/  @!P0 BRA `(.L_x_10) ;  /* 0x00000000001c8947 */ /* 0x000fea0003800000 */
[----:B01----:R-:W0:Y:S02]  /*0dd0*/  LDC.64 R4, c[0x0][0x5a0] ;  /* 0x00016800ff047b82 */ /* 0x003e240000000a00 */
[----:B0-----:R-:W2:Y:S02]  /*0de0*/  LDG.E.64 R4, desc[UR36][R4.64] ;  /* 0x0000002404047981 */ /* 0x001ea4000c1e1b00 */
[----:B--2---:R-:W-:-:S04]  /*0df0*/  ISETP.NE.U32.AND P0, PT, R4, RZ, PT ;  /* 0x000000ff0400720c */ /* 0x004fc80003f05070 */
[----:B------:R-:W-:-:S13]  /*0e00*/  ISETP.NE.AND.EX P0, PT, R5, RZ, PT, P0 ;  /* 0x000000ff0500720c */ /* 0x000fda0003f05300 */
[----:B------:R-:W-:Y:S05]  /*0e10*/  @!P0 BRA `(.L_x_10) ;  /* 0x0000000000088947 */ /* 0x000fea0003800000 */
[----:B------:R0:W5:Y:S01]  /*0e20*/  LD.E R154, desc[UR36][R4.64] ;  /* 0x00000024049a7980 */ /* 0x000162000c101900 */
[----:B------:R-:W-:Y:S05]  /*0e30*/  BRA `(.L_x_11) ;  /* 0x0000000000247947 */ /* 0x000fea0003800000 */
.L_x_10:
[----:B------:R-:W-:Y:S02]  /*0e40*/  ULDC.64 UR4, c[0x0][0x590] ;  /* 0x0001640000047ab9 */ /* 0x000fe40000000a00 */
[----:B------:R-:W-:-:S04]  /*0e50*/  ISETP.NE.U32.AND P0, PT, RZ, UR4, PT ;  /* 0x00000004ff007c0c */ /* 0x000fc8000bf05070 */
[----:B------:R-:W-:-:S13]  /*0e60*/  ISETP.NE.AND.EX P0, PT, RZ, UR5, PT, P0 ;  /* 0x00000005ff007c0c */ /* 0x000fda000bf05300 */
[----:B------:R-:W-:Y:S05]  /*0e70*/  @!P0 BRA `(.L_x_12) ;  /* 0x00000000000c8947 */ /* 0x000fea0003800000 */
[----:B------:R-:W2:Y:S02]  /*0e80*/  LDC.64 R154, c[0x0][0x590] ;  /* 0x00016400ff9a7b82 */ /* 0x000ea40000000a00 */
[----:B--2---:R2:W5:Y:S01]  /*0e90*/  LDG.E R154, desc[UR36][R154.64] ;  /* 0x000000249a9a7981 */ /* 0x004562000c1e1900 */
[----:B------:R-:W-:Y:S05]  /*0ea0*/  BRA `(.L_x_11) ;  /* 0x0000000000087947 */ /* 0x000fea0003800000 */
.L_x_12:
[----:B------:R-:W-:Y:S02]  /*0eb0*/  ULDC UR4, c[0x0][0x584] ;  /* 0x0001610000047ab9 */ /* 0x000fe40000000800 */
[----:B------:R-:W-:-:S07]  /*0ec0*/  IMAD.U32 R154, RZ, RZ, UR4 ;  /* 0x00000004ff9a7e24 */ /* 0x000fce000f8e00ff */
.L_x_11:
[----:B------:R-:W-:-:S13]  /*0ed0*/  LOP3.LUT P0, RZ, R3, 0xff, RZ, 0xc0, !PT ;  /* 0x000000ff03ff7812 */ /* 0x000fda000780c0ff */
[----:B------:R-:W-:Y:S05]  /*0ee0*/  @!P0 EXIT ;  /* 0x000000000000894d */ /* 0x000fea0003800000 */
[----:B------:R-:W-:Y:S01]  /*0ef0*/  ULDC UR4, c[0x0][0x28c] ;  /* 0x0000a30000047ab9 */ /* 0x000fe20000000800 */
[----:B------:R-:W-:Y:S01]  /*0f00*/  UMOV UR38, URZ ;  /* 0x0000003f00267c82 */ /* 0x000fe20008000000 */
[----:B------:R-:W-:Y:S01]  /*0f10*/  UIADD3 UR4, UR4, 0x7f, URZ ;  /* 0x0000007f04047890 */ /* 0x000fe2000fffe03f */
[----:B------:R-:W-:-:S03]  /*0f20*/  UMOV UR39, URZ ;  /* 0x0000003f00277c82 */ /* 0x000fc60008000000 */
[----:B------:R-:W-:-:S04]  /*0f30*/  USHF.R.S32.HI UR5, URZ, 0x1f, UR4 ;  /* 0x0000001f3f057899 */ /* 0x000fc80008011404 */
[----:B------:R-:W-:-:S04]  /*0f40*/  ULEA.HI UR5, UR5, UR4, URZ, 0x7 ;  /* 0x0000000405057291 */ /* 0x000fc8000f8f383f */
[----:B------:R-:W-:-:S12]  /*0f50*/  USHF.R.S32.HI UR40, URZ, 0x7, UR5 ;  /* 0x000000073f287899 */ /* 0x000fd80008011405 */
.L_x_301:
[----:B---3--:R-:W3:Y:S01]  /*0f60*/  S2R R3, SR_CgaCtaId ;  /* 0x0000000000037919 */ /* 0x008ee20000008800 */
[----:B------:R-:W-:-:S04]  /*0f70*/  MOV R0, 0x400 ;  /* 0x0000040000007802 */ /* 0x000fc80000000f00 */
[----:B---3--:R-:W-:-:S05]  /*0f80*/  LEA R0, R3, R0, 0x18 ;  /* 0x0000000003007211 */ /* 0x008fca00078ec0ff */
[----:B------:R-:W-:-:S05]  /*0f90*/  VIADD R0, R0, 0x800 ;  /* 0x0000080000007836 */ /* 0x000fca0000000000 */
[----:B------:R-:W-:-:S13]  /*0fa0*/  LOP3.LUT P0, RZ, R0, 0x3ff, RZ, 0xc0, !PT ;  /* 0x000003ff00ff7812 */ /* 0x000fda000780c0ff */
[----:B-1--4-:R-:W-:Y:S05]  /*0fb0*/  @!P0 BRA `(.L_x_13) ;  /* 0x0000000000408947 */ /* 0x012fea0003800000 */
[----:B------:R-:W-:Y:S01]  /*0fc0*/  MOV R0, 0x0 ;  /* 0x0000000000007802 */ /* 0x000fe20000000f00 */
[----:B------:R-:W-:Y:S01]  /*0fd0*/  ULDC.64 UR4, c[0x4][0x70] ;  /* 0x01001c0000047ab9 */ /* 0x000fe20000000a00 */
[----:B------:R-:W-:Y:S01]  /*0fe0*/  ULDC.64 UR6, c[0x4][0x8] ;  /* 0x0100020000067ab9 */ /* 0x000fe20000000a00 */
[----:B01----:R-:W-:Y:S01]  /*0ff0*/  IMAD.U32 R4, RZ, RZ, UR4 ;  /* 0x00000004ff047e24 */ /* 0x003fe2000f8e00ff */
[----:B------:R0:W1:Y:S01]  /*1000*/  LDC.64 R14, c[0x4][R0] ;  /* 0x01000000000e7b82 */ /* 0x0000620000000a00 */
[----:B------:R-:W-:Y:S01]  /*1010*/  IMAD.U32 R5, RZ, RZ, UR5 ;  /* 0x00000005ff057e24 */ /* 0x000fe2000f8e00ff */
[----:B------:R-:W-:Y:S01]  /*1020*/  ULDC.64 UR4, c[0x4][0x78] ;  /* 0x01001e0000047ab9 */ /* 0x000fe20000000a00 */
[----:B------:R-:W-:Y:S02]  /*1030*/  IMAD.U32 R10, RZ, RZ, UR6 ;  /* 0x00000006ff0a7e24 */ /* 0x000fe4000f8e00ff */
[----:B------:R-:W-:Y:S02]  /*1040*/  IMAD.U32 R6, RZ, RZ, UR4 ;  /* 0x00000004ff067e24 */ /* 0x000fe4000f8e00ff */
[----:B------:R-:W-:-:S02]  /*1050*/  IMAD.U32 R7, RZ, RZ, UR5 ;  /* 0x00000005ff077e24 */ /* 0x000fc4000f8e00ff */
[----:B------:R-:W-:Y:S02]  /*1060*/  IMAD.U32 R11, RZ, RZ, UR7 ;  /* 0x00000007ff0b7e24 */ /* 0x000fe4000f8e00ff */
[----:B------:R-:W-:Y:S02]  /*1070*/  IMAD.MOV.U32 R8, RZ, RZ, 0x70 ;  /* 0x00000070ff087424 */ /* 0x000fe400078e00ff */
[----:B------:R-:W-:Y:S02]  /*1080*/  IMAD.MOV.U32 R12, RZ, RZ, 0x1 ;  /* 0x00000001ff0c7424 */ /* 0x000fe400078e00ff */
[----:B0-----:R-:W-:-:S07]  /*1090*/  IMAD.MOV.U32 R13, RZ, RZ, RZ ;  /* 0x000000ffff0d7224 */ /* 0x001fce00078e00ff */
[----:B------:R-:W-:-:S07]  /*10a0*/  LEPC R20, `(.L_x_13) ;  /* 0x000000001014794e */ /* 0x000fce0000000000 */
[----:B-12--5:R-:W-:Y:S05]  /*10b0*/  CALL.ABS.NOINC R14 ;  /* 0x000000000e007343 */ /* 0x026fea0003c00000 */
.L_x_13:
[----:B------:R-:W3:Y:S01]  /*10c0*/  S2R R3, SR_CgaCtaId ;  /* 0x0000000000037919 */ /* 0x000ee20000008800 */
[----:B------:R-:W-:-:S04]  /*10d0*/  MOV R0, 0x400 ;  /* 0x0000040000007802 */ /* 0x000fc80000000f00 */
[----:B---3--:R-:W-:-:S05]  /*10e0*/  LEA R0, R3, R0, 0x18 ;  /* 0x0000000003007211 */ /* 0x008fca00078ec0ff */
[----:B------:R-:W-:-:S05]  /*10f0*/  VIADD R28, R0, 0x20800 ;  /* 0x00020800001c7836 */ /* 0x000fca0000000000 */
[----:B------:R-:W-:-:S13]  /*1100*/  LOP3.LUT P0, RZ, R28, 0x3ff, RZ, 0xc0, !PT ;  /* 0x000003ff1cff7812 */ /* 0x000fda000780c0ff */
[----:B------:R-:W-:Y:S05]  /*1110*/  @!P0 BRA `(.L_x_14) ;  /* 0x00000000007c8947 */ /* 0x000fea0003800000 */
        /* <DEDUP_REMOVED lines=16> */
.L_x_15:
[----:B------:R0:W1:Y:S01]  /*1220*/  LDC.64 R14, c[0x4][R19] ;  /* 0x01000000130e7b82 */ /* 0x0000620000000a00 */
[----:B------:R-:W-:Y:S01]  /*1230*/  ULDC.64 UR4, c[0x4][0x70] ;  /* 0x01001c0000047ab9 */ /* 0x000fe20000000a00 */
[----:B------:R-:W-:Y:S01]  /*1240*/  ULDC.64 UR6, c[0x4][0x10] ;  /* 0x0100040000067ab9 */ /* 0x000fe20000000a00 */
[----:B------:R-:W-:Y:S02]  /*1250*/  IMAD.U32 R4, RZ, RZ, UR4 ;  /* 0x00000004ff047e24 */ /* 0x000fe4000f8e00ff */
        /* <DEDUP_REMOVED lines=10> */
[----:B-1----:R-:W-:Y:S05]  /*1300*/  CALL.ABS.NOINC R14 ;  /* 0x000000000e007343 */ /* 0x002fea0003c00000 */
.L_x_14:
[----:B------:R-:W-:Y:S01]  /*1310*/  ULOP3.LUT UR4, UR42, 0x1, URZ, 0xfc, !UPT ;  /* 0x000000012a047892 */ /* 0x000fe2000f8efc3f */
[----:B------:R-:W-:-:S04]  /*1320*/  LOP3.LUT R13, R18, 0x80, RZ, 0xc0, !PT ;  /* 0x00000080120d7812 */ /* 0x000fc800078ec0ff */
[----:B------:R-:W-:Y:S01]  /*1330*/  SHF.R.U32.HI R13, RZ, 0x7, R13 ;  /* 0x00000007ff0d7819 */ /* 0x000fe2000001160d */
[----:B------:R-:W-:Y:S01]  /*1340*/  IMAD.U32 R0, RZ, RZ, UR4 ;  /* 0x00000004ff007e24 */ /* 0x000fe2000f8e00ff */
[----:B------:R-:W-:-:S04]  /*1350*/  UMOV UR4, 0xffffffff ;  /* 0xffffffff00047882 */ /* 0x000fc80000000000 */
[----:B------:R-:W-:Y:S01]  /*1360*/  ISETP.NE.AND P0, PT, R0, 0x3, PT ;  /* 0x000000030000780c */ /* 0x000fe20003f05270 */
[----:B------:R-:W-:-:S12]  /*1370*/  BRA.DIV UR4, `(.L_x_16) ;  /* 0x000000ea04a47947 */ /* 0x000fd8000b800000 */
.L_x_329:
[----:B------:R-:W-:Y:S05]  /*1380*/  @!P0 BRA `(.L_x_17) ;  /* 0x0000000000048947 */ /* 0x000fea0003800000 */
[----:B------:R-:W-:Y:S01]  /*1390*/  BPT.TRAP 0x1 ;  /* 0x000000040000795c */ /* 0x000fe20000300000 */
.L_x_17:
[----:B------:R-:W3:Y:S01]  /*13a0*/  S2UR UR5, SR_CgaCtaId ;  /* 0x00000000000579c3 */ /* 0x000ee20000008800 */
[----:B------:R-:W-:Y:S01]  /*13b0*/  UMOV UR4, 0x400 ;  /* 0x0000040000047882 */ /* 0x000fe20000000000 */
[----:B------:R-:W-:Y:S02]  /*13c0*/  IMAD.U32 R3, RZ, RZ, UR38 ;  /* 0x00000026ff037e24 */ /* 0x000fe4000f8e00ff */
[----:B01----:R-:W-:-:S03]  /*13d0*/  IMAD.U32 R5, RZ, RZ, UR39 ;  /* 0x00000027ff057e24 */ /* 0x003fc6000f8e00ff */
[----:B------:R-:W-:Y:S01]  /*13e0*/  SHF.L.U32 R3, R3, 0x1f, RZ ;  /* 0x0000001f03037819 */ /* 0x000fe200000006ff */
[----:B---3--:R-:W-:-:S06]  /*13f0*/  ULEA UR4, UR5, UR4, 0x18 ;  /* 0x0000000405047291 */ /* 0x008fcc000f8ec03f */
[----:B------:R-:W-:-:S04]  /*1400*/  IMAD.U32 R0, RZ, RZ, UR4 ;  /* 0x00000004ff007e24 */ /* 0x000fc8000f8e00ff */
[----:B------:R-:W-:-:S04]  /*1410*/  IMAD R4, R5, 0x8, R0 ;  /* 0x0000000805047824 */ /* 0x000fc800078e0200 */
[----:B------:R0:W1:Y:S01]  /*1420*/  SYNCS.PHASECHK.TRANS64.TRYWAIT P1, [R4+URZ], R3 ;  /* 0x00000003040075a7 */ /* 0x000062000802017f */
[----:B------:R-:W-:Y:S05]  /*1430*/  @!P0 BRA `(.L_x_18) ;  /* 0x0000000000048947 */ /* 0x000fea0003800000 */
[----:B------:R-:W-:Y:S01]  /*1440*/  BPT.TRAP 0x1 ;  /* 0x000000040000795c */ /* 0x000fe20000300000 */
.L_x_18:
[----:B-1----:R-:W-:Y:S05]  /*1450*/  @P1 BRA `(.L_x_19) ;  /* 0x0000000000081947 */ /* 0x002fea0003800000 */
[----:B------:R-:W1:Y:S02]  /*1460*/  SYNCS.PHASECHK.TRANS64.TRYWAIT P1, [R4+URZ], R3 ;  /* 0x00000003040075a7 */ /* 0x000e64000802017f */
[----:B-1----:R-:W-:Y:S05]  /*1470*/  @!P1 BRA `(.L_x_20) ;  /* 0x000000e800809947 */ /* 0x002fea0003800000 */
.L_x_19:
[----:B------:R-:W-:-:S04]  /*1480*/  UIADD3 UR4, UR39, 0x1, URZ ;  /* 0x0000000127047890 */ /* 0x000fc8000fffe03f */
[----:B------:R-:W-:Y:S02]  /*1490*/  UISETP.NE.AND UP0, UPT, UR4, 0x4, UPT ;  /* 0x000000040400788c */ /* 0x000fe4000bf05270 */
[----:B01----:R-:W-:Y:S02]  /*14a0*/  IMAD.U32 R3, RZ, RZ, UR4 ;  /* 0x00000004ff037e24 */ /* 0x003fe4000f8e00ff */
[----:B------:R-:W-:Y:S02]  /*14b0*/  USEL UR4, URZ, 0x1, UP0 ;  /* 0x000000013f047887 */ /* 0x000fe40008000000 */
[----:B------:R-:W-:Y:S02]  /*14c0*/  PLOP3.LUT P1, PT, PT, PT, UP0, 0x80, 0x0 ;  /* 0x000000000000781c */ /* 0x000fe40003f2f008 */
[----:B------:R-:W-:Y:S02]  /*14d0*/  ULOP3.LUT UR4, UR38, UR4, URZ, 0x3c, !UPT ;  /* 0x0000000426047292 */ /* 0x000fe4000f8e3c3f */
[----:B------:R-:W-:-:S04]  /*14e0*/  SEL R3, R3, RZ, P1 ;  /* 0x000000ff03037207 */ /* 0x000fc80000800000 */
[----:B--2---:R-:W-:Y:S01]  /*14f0*/  IMAD.U32 R155, RZ, RZ, UR4 ;  /* 0x00000004ff9b7e24 */ /* 0x004fe2000f8e00ff */
[----:B------:R-:W-:Y:S06]  /*1500*/  @!P0 BRA `(.L_x_21) ;  /* 0x0000000000048947 */ /* 0x000fec0003800000 */
[----:B------:R-:W-:Y:S01]  /*1510*/  BPT.TRAP 0x1 ;  /* 0x000000040000795c */ /* 0x000fe20000300000 */
.L_x_21:
[C---:B------:R-:W-:Y:S01]  /*1520*/  IMAD.SHL.U32 R7, R18.reuse, 0x200, RZ ;  /* 0x0000020012077824 */ /* 0x040fe200078e00ff */
[C---:B------:R-:W-:Y:S01]  /*1530*/  LOP3.LUT R4, R18.reuse, 0x2, RZ, 0xc0, !PT ;  /* 0x0000000212047812 */ /* 0x040fe200078ec0ff */
[----:B------:R-:W-:Y:S01]  /*1540*/  USHF.L.U32 UR4, UR39, 0xf, URZ ;  /* 0x0000000f27047899 */ /* 0x000fe2000800063f */
[----:B------:R-:W-:Y:S01]  /*1550*/  LOP3.LUT R6, R18, 0xe0, RZ, 0xc0, !PT ;  /* 0x000000e012067812 */ /* 0x000fe200078ec0ff */
[----:B------:R-:W-:Y:S01]  /*1560*/  IMAD.U32 R26, RZ, RZ, UR40 ;  /* 0x00000028ff1a7e24 */ /* 0x000fe2000f8e00ff */
[----:B------:R-:W-:Y:S01]  /*1570*/  LOP3.LUT R7, R7, 0x200, RZ, 0xc0, !PT ;  /* 0x0000020007077812 */ /* 0x000fe200078ec0ff */
[----:B------:R-:W-:Y:S01]  /*1580*/  IMAD.SHL.U32 R4, R4, 0x200, RZ ;  /* 0x0000020004047824 */ /* 0x000fe200078e00ff */
[----:B------:R-:W-:Y:S02]  /*1590*/  SHF.R.U32.HI R5, RZ, 0x2, R18 ;  /* 0x00000002ff057819 */ /* 0x000fe40000011612 */
[----:B------:R-:W-:Y:S01]  /*15a0*/  LEA.HI R6, R6, R7, RZ, 0x1f ;  /* 0x0000000706067211 */ /* 0x000fe200078ff8ff */
[----:B------:R-:W-:Y:S01]  /*15b0*/  IMAD.SHL.U32 R7, R18, 0x40, RZ ;  /* 0x0000004012077824 */ /* 0x000fe200078e00ff */
[----:B------:R-:W-:-:S02]  /*15c0*/  LOP3.LUT R5, R5, 0x7, RZ, 0xc0, !PT ;  /* 0x0000000705057812 */ /* 0x000fc400078ec0ff */
[----:B------:R-:W-:Y:S02]  /*15d0*/  R2P PR, R18, 0x60 ;  /* 0x0000006012007804 */ /* 0x000fe40000000000 */
[----:B------:R-:W-:Y:S01]  /*15e0*/  LOP3.LUT R5, R4, 0xfffffe00, R5, 0xe2, !PT ;  /* 0xfffffe0004057812 */ /* 0x000fe200078ee205 */
[----:B------:R-:W-:Y:S01]  /*15f0*/  IMAD.MOV.U32 R4, RZ, RZ, 0x120 ;  /* 0x00000120ff047424 */ /* 0x000fe200078e00ff */
[----:B------:R-:W-:Y:S01]  /*1600*/  LOP3.LUT R6, R6, 0x40, R7, 0x78, !PT ;  /* 0x0000004006067812 */ /* 0x000fe200078e7807 */
[----:B------:R-:W-:Y:S01]  /*1610*/  IMAD R7, R3, 0x8, R0 ;  /* 0x0000000803077824 */ /* 0x000fe200078e0200 */
[----:B------:R-:W-:Y:S02]  /*1620*/  SHF.L.U32 R8, R155, 0x1f, RZ ;  /* 0x0000001f9b087819 */ /* 0x000fe400000006ff */
[----:B------:R-:W-:Y:S01]  /*1630*/  LOP3.LUT R5, R5, R6, RZ, 0xfc, !PT ;  /* 0x0000000605057212 */ /* 0x000fe200078efcff */
[----:B------:R-:W-:Y:S01]  /*1640*/  IMAD.MOV.U32 R6, RZ, RZ, 0x90 ;  /* 0x00000090ff067424 */ /* 0x000fe200078e00ff */
[----:B------:R-:W-:Y:S01]  /*1650*/  SEL R4, R4, 0xe0, !P6 ;  /* 0x000000e004047807 */ /* 0x000fe20007000000 */
[----:B------:R0:W1:Y:S01]  /*1660*/  SYNCS.PHASECHK.TRANS64.TRYWAIT P1, [R7+URZ], R8 ;  /* 0x00000008070075a7 */ /* 0x000062000802017f */
[----:B------:R-:W-:-:S07]  /*1670*/  LOP3.LUT R9, R5, UR4, RZ, 0xfc, !PT ;  /* 0x0000000405097c12 */ /* 0x000fce000f8efcff */
[----:B------:R-:W-:Y:S05]  /*1680*/  WARPSYNC.ALL ;  /* 0x0000000000007948 */ /* 0x000fea0003800000 */
[----:B------:R-:W-:Y:S01]  /*1690*/  SEL R6, R6, 0x70, !P5 ;  /* 0x0000007006067807 */ /* 0x000fe20006800000 */
[----:B------:R-:W-:Y:S01]  /*16a0*/  IMAD.IADD R9, R0, 0x1, R9 ;  /* 0x0000000100097824 */ /* 0x000fe200078e0209 */
[----:B------:R-:W-:-:S03]  /*16b0*/  ISETP.NE.AND P2, PT, R26, 0x1, PT ;  /* 0x000000011a00780c */ /* 0x000fc60003f45270 */
[C---:B------:R-:W-:Y:S01]  /*16c0*/  IMAD.IADD R11, R9.reuse, 0x1, R6 ;  /* 0x00000001090b7824 */ /* 0x040fe200078e0206 */
[----:B------:R-:W-:Y:S01]  /*16d0*/  LDS.U8 R20, [R9+0x1000] ;  /* 0x0010000009147984 */ /* 0x000fe20000000000 */
[----:B------:R-:W-:-:S03]  /*16e0*/  IMAD.IADD R10, R9, 0x1, R4 ;  /* 0x00000001090a7824 */ /* 0x000fc600078e0204 */
[----:B------:R-:W2:Y:S04]  /*16f0*/  LDS.U8 R25, [R11+0x1000] ;  /* 0x001000000b197984 */ /* 0x000ea80000000000 */
[----:B------:R-:W-:Y:S04]  /*1700*/  LDS.U8 R14, [R9+0x808] ;  /* 0x00080800090e7984 */ /* 0x000fe80000000000 */
[----:B------:R-:W-:Y:S04]  /*1710*/  LDS.U8 R24, [R9+0x1008] ;  /* 0x0010080009187984 */ /* 0x000fe80000000000 */
[----:B------:R-:W3:Y:S04]  /*1720*/  LDS.U8 R19, [R11+0x808] ;  /* 0x000808000b137984 */ /* 0x000ee80000000000 */
[----:B------:R-:W4:Y:S04]  /*1730*/  LDS.U8 R29, [R11+0x1008] ;  /* 0x001008000b1d7984 */ /* 0x000f280000000000 */
[----:B------:R-:W-:Y:S04]  /*1740*/  LDS.U8 R12, [R9+0x800] ;  /* 0x00080000090c7984 */ /* 0x000fe80000000000 */
[----:B------:R-:W0:Y:S04]  /*1750*/  LDS.U8 R13, [R11+0x800] ;  /* 0x000800000b0d7984 */ /* 0x000e280000000000 */
[----:B------:R-:W1:Y:S04]  /*1760*/  LDS.U8 R27, [R10+0x1000] ;  /* 0x001000000a1b7984 */ /* 0x000e680000000000 */
[----:B------:R-:W1:Y:S04]  /*1770*/  LDS.U8 R21, [R10+0x808] ;  /* 0x000808000a157984 */ /* 0x000e680000000000 */
[----:B------:R-:W1:Y:S04]  /*1780*/  LDS.U8 R31, [R10+0x1008] ;  /* 0x001008000a1f7984 */ /* 0x000e680000000000 */
[----:B------:R-:W1:Y:S01]  /*1790*/  LDS.U8 R15, [R10+0x800] ;  /* 0x000800000a0f7984 */ /* 0x000e620000000000 */
[----:B--2---:R-:W-:-:S03]  /*17a0*/  PRMT R20, R25, 0x7604, R20 ;  /* 0x0000760419147816 */ /* 0x004fc60000000014 */
[----:B------:R-:W-:Y:S04]  /*17b0*/  LDS.U8 R33, [R9+0x1800] ;  /* 0x0018000009217984 */ /* 0x000fe80000000000 */
[----:B------:R-:W-:Y:S01]  /*17c0*/  LDS.U8 R35, [R9+0x1808] ;  /* 0x0018080009237984 */ /* 0x000fe20000000000 */
[----:B---3--:R-:W-:-:S03]  /*17d0*/  PRMT R14, R19, 0x7604, R14 ;  /* 0x00007604130e7816 */ /* 0x008fc6000000000e */
[----:B------:R-:W-:Y:S01]  /*17e0*/  LDS.U8 R37, [R9+0x2000] ;  /* 0x0020000009257984 */ /* 0x000fe20000000000 */
[----:B----4-:R-:W-:-:S03]  /*17f0*/  PRMT R24, R29, 0x7604, R24 ;  /* 0x000076041d187816 */ /* 0x010fc60000000018 */
[----:B------:R-:W-:Y:S04]  /*1800*/  LDS.U8 R19, [R9+0x4800] ;  /* 0x0048000009137984 */ /* 0x000fe80000000000 */
[----:B------:R-:W-:Y:S01]  /*1810*/  LDS.U8 R29, [R9+0x5000] ;  /* 0x00500000091d7984 */ /* 0x000fe20000000000 */
[----:B0-----:R-:W-:-:S03]  /*1820*/  PRMT R12, R13, 0x7604, R12 ;  /* 0x000076040d0c7816 */ /* 0x001fc6000000000c */
[----:B------:R-:W-:Y:S01]  /*1830*/  LDS.U8 R39, [R9+0x2008] ;  /* 0x0020080009277984 */ /* 0x000fe20000000000 */
[----:B-1----:R-:W-:-:S03]  /*1840*/  PRMT R20, R27, 0x7054, R20 ;  /* 0x000070541b147816 */ /* 0x002fc60000000014 */
[----:B------:R-:W-:Y:S01]  /*1850*/  LDS.U8 R41, [R9+0x5800] ;  /* 0x0058000009297984 */ /* 0x000fe20000000000 */
[----:B------:R-:W-:-:S03]  /*1860*/  PRMT R14, R21, 0x7054, R14 ;  /* 0x00007054150e7816 */ /* 0x000fc6000000000e */
[----:B------:R-:W-:Y:S01]  /*1870*/  LDS.U8 R43, [R9+0x5808] ;  /* 0x00580800092b7984 */ /* 0x000fe20000000000 */
[----:B------:R-:W-:-:S03]  /*1880*/  PRMT R27, R31, 0x7054, R24 ;  /* 0x000070541f1b7816 */ /* 0x000fc60000000018 */
[----:B------:R-:W-:Y:S01]  /*1890*/  LDS.U8 R21, [R9+0x4808] ;  /* 0x0048080009157984 */ /* 0x000fe20000000000 */
[----:B------:R-:W-:-:S03]  /*18a0*/  PRMT R15, R15, 0x7054, R12 ;  /* 0x000070540f0f7816 */ /* 0x000fc6000000000c */
[----:B------:R-:W-:Y:S01]  /*18b0*/  LDS.U8 R31, [R9+0x5008] ;  /* 0x00500800091f7984 */ /* 0x000fe20000000000 */
[----:B------:R-:W-:-:S03]  /*18c0*/  IMAD.IADD R12, R4, 0x1, R11 ;  /* 0x00000001040c7824 */ /* 0x000fc600078e020b */
[----:B------:R-:W-:Y:S04]  /*18d0*/  LDS.U8 R45, [R9+0x6000] ;  /* 0x00600000092d7984 */ /* 0x000fe80000000000 */
[----:B------:R-:W-:Y:S04]  /*18e0*/  LDS.U8 R47, [R9+0x6008] ;  /* 0x00600800092f7984 */ /* 0x000fe80000000000 */
[----:B------:R-:W0:Y:S04]  /*18f0*/  LDS.U8 R26, [R11+0x4800] ;  /* 0x004800000b1a7984 */ /* 0x000e280000000000 */
[----:B------:R-:W1:Y:S04]  /*1900*/  LDS.U8 R34, [R11+0x4808] ;  /* 0x004808000b227984 */ /* 0x000e680000000000 */
[----:B------:R-:W2:Y:S04]  /*1910*/  LDS.U8 R40, [R11+0x5000] ;  /* 0x005000000b287984 */ /* 0x000ea80000000000 */
[----:B------:R-:W3:Y:S04]  /*1920*/  LDS.U8 R44, [R11+0x5008] ;  /* 0x005008000b2c7984 */ /* 0x000ee80000000000 */
[----:B------:R-:W4:Y:S04]  /*1930*/  LDS.U8 R50, [R11+0x1800] ;  /* 0x001800000b327984 */ /* 0x000f280000000000 */
[----:B------:R-:W4:Y:S04]  /*1940*/  LDS.U8 R54, [R11+0x1808] ;  /* 0x001808000b367984 */ /* 0x000f280000000000 */
[----:B------:R-:W4:Y:S04]  /*1950*/  LDS.U8 R60, [R11+0x2000] ;  /* 0x002000000b3c7984 */ /* 0x000f280000000000 */
[----:B------:R-:W4:Y:S04]  /*1960*/  LDS.U8 R64, [R11+0x2008] ;  /* 0x002008000b407984 */ /* 0x000f280000000000 */
[----:B------:R-:W4:Y:S04]  /*1970*/  LDS.U8 R70, [R11+0x5800] ;  /* 0x005800000b467984 */ /* 0x000f280000000000 */
[----:B------:R-:W4:Y:S04]  /*1980*/  LDS.U8 R74, [R11+0x5808] ;  /* 0x005808000b4a7984 */ /* 0x000f280000000000 */
[----:B------:R-:W4:Y:S01]  /*1990*/  LDS.U8 R80, [R11+0x6000] ;  /* 0x006000000b507984 */ /* 0x000f220000000000 */
[----:B0-----:R-:W-:-:S03]  /*19a0*/  PRMT R19, R26, 0x7604, R19 ;  /* 0x000076041a137816 */ /* 0x001fc60000000013 */
[----:B------:R-:W0:Y:S01]  /*19b0*/  LDS.U8 R84, [R11+0x6008] ;  /* 0x006008000b547984 */ /* 0x000e220000000000 */
[----:B-1----:R-:W-:-:S03]  /*19c0*/  PRMT R21, R34, 0x7604, R21 ;  /* 0x0000760422157816 */ /* 0x002fc60000000015 */
[----:B------:R-:W1:Y:S01]  /*19d0*/  LDS.U8 R32, [R10+0x4800] ;  /* 0x004800000a207984 */ /* 0x000e620000000000 */
[----:B--2---:R-:W-:-:S03]  /*19e0*/  PRMT R29, R40, 0x7604, R29 ;  /* 0x00007604281d7816 */ /* 0x004fc6000000001d */
[----:B------:R-:W2:Y:S01]  /*19f0*/  LDS.U8 R36, [R10+0x4808] ;  /* 0x004808000a247984 */ /* 0x000ea20000000000 */
[----:B---3--:R-:W-:-:S03]  /*1a00*/  PRMT R31, R44, 0x7604, R31 ;  /* 0x000076042c1f7816 */ /* 0x008fc6000000001f */
[----:B------:R-:W3:Y:S01]  /*1a10*/  LDS.U8 R42, [R10+0x5000] ;  /* 0x005000000a2a7984 */ /* 0x000ee20000000000 */
[----:B----4-:R-:W-:-:S03]  /*1a20*/  PRMT R33, R50, 0x7604, R33 ;  /* 0x0000760432217816 */ /* 0x010fc60000000021 */
[----:B------:R-:W4:Y:S01]  /*1a30*/  LDS.U8 R46, [R10+0x5008] ;  /* 0x005008000a2e7984 */ /* 0x000f220000000000 */
[----:B------:R-:W-:-:S03]  /*1a40*/  PRMT R35, R54, 0x7604, R35 ;  /* 0x0000760436237816 */ /* 0x000fc60000000023 */
        /* <DEDUP_REMOVED lines=47> */
[----:B------:R-:W-:Y:S02]  /*1d40*/  PRMT R157, R38, 0x654, R21 ;  /* 0x00000654269d7816 */ /* 0x000fe40000000015 */
[----:B------:R-:W-:Y:S02]  /*1d50*/  PRMT R158, R158, 0x654, R29 ;  /* 0x000006549e9e7816 */ /* 0x000fe4000000001d */
[----:B------:R-:W-:Y:S02]  /*1d60*/  PRMT R159, R48, 0x654, R31 ;  /* 0x00000654309f7816 */ /* 0x000fe4000000001f */
[----:B------:R-:W-:Y:S02]  /*1d70*/  PRMT R160, R160, 0x654, R33 ;  /* 0x00000654a0a07816 */ /* 0x000fe40000000021 */
[----:B0-----:R-:W-:Y:S02]  /*1d80*/  PRMT R161, R58, 0x654, R35 ;  /* 0x000006543aa17816 */ /* 0x001fe40000000023 */
[----:B-1----:R-:W-:-:S02]  /*1d90*/  PRMT R162, R162, 0x654, R37 ;  /* 0x00000654a2a27816 */ /* 0x002fc40000000025 */
[----:B--2---:R-:W-:Y:S02]  /*1da0*/  PRMT R163, R68, 0x654, R39 ;  /* 0x0000065444a37816 */ /* 0x004fe40000000027 */
[----:B---3--:R-:W-:Y:S02]  /*1db0*/  PRMT R164, R164, 0x654, R41 ;  /* 0x00000654a4a47816 */ /* 0x008fe40000000029 */
[----:B----4-:R-:W-:Y:S02]  /*1dc0*/  PRMT R165, R78, 0x654, R43 ;  /* 0x000006544ea57816 */ /* 0x010fe4000000002b */
[----:B------:R-:W-:Y:S02]  /*1dd0*/  PRMT R166, R166, 0x654, R45 ;  /* 0x00000654a6a67816 */ /* 0x000fe4000000002d */
[----:B------:R-:W-:Y:S02]  /*1de0*/  PRMT R167, R88, 0x654, R47 ;  /* 0x0000065458a77816 */ /* 0x000fe4000000002f */
[----:B------:R-:W-:Y:S01]  /*1df0*/  R2UR UR4, R28 ;  /* 0x000000001c0472ca */ /* 0x000fe200000e0000 */
[----:B------:R-:W-:Y:S01]  /*1e00*/  WARPGROUP.ARRIVE ;  /* 0x00000000000079c5 */ /* 0x000fe20000000000 */
[----:B------:R-:W-:-:S02]  /*1e10*/  UMOV UR7, 0x40000040 ;  /* 0x4000004000077882 */ /* 0x000fc40000000000 */
[----:B------:R-:W-:-:S09]  /*1e20*/  UMOV UR11, UR7 ;  /* 0x00000007000b7c82 */ /* 0x000fd20008000000 */
[----:B------:R-:W-:-:S04]  /*1e30*/  USHF.R.U32.HI UR4, URZ, 0x4, UR4 ;  /* 0x000000043f047899 */ /* 0x000fc80008011604 */
[----:B------:R-:W-:-:S04]  /*1e40*/  ULOP3.LUT UR4, UR4, 0x3fff, URZ, 0xc0, !UPT ;  /* 0x00003fff04047892 */ /* 0x000fc8000f8ec03f */
[----:B------:R-:W-:-:S04]  /*1e50*/  ULOP3.LUT UR4, UR4, 0x10000, URZ, 0xfc, !UPT ;  /* 0x0001000004047892 */ /* 0x000fc8000f8efc3f */
[----:B------:R-:W-:-:S04]  /*1e60*/  ULEA UR6, UR39, UR4, 0xa ;  /* 0x0000000427067291 */ /* 0x000fc8000f8e503f */
[----:B------:R-:W-:-:S03]  /*1e70*/  UIADD3 UR8, UR6, 0x2, URZ ;  /* 0x0000000206087890 */ /* 0x000fc6000fffe03f */
[----:B------:R-:W-:Y:S02]  /*1e80*/  UMOV UR10, UR6 ;  /* 0x00000006000a7c82 */ /* 0x000fe40008000000 */
[----:B------:R-:W-:Y:S01]  /*1e90*/  QGMMA.64x128x32.F32.E4M3.E4M3 R88, R24, gdesc[UR4], RZ, !UPT, gsb0 ;  /* 0x01e0000418587df3 */ /* 0x000fe2000c0008ff */
[----:B------:R-:W-:Y:S02]  /*1ea0*/  UMOV UR7, 0x40000040 ;  /* 0x4000004000077882 */ /* 0x000fe40000000000 */
[----:B------:R-:W-:Y:S02]  /*1eb0*/  WARPGROUP.DEPBAR.LE gsb0, 0x0 ;  /* 0x00008000000079c5 */ /* 0x000fe40000010000 */
[----:B------:R-:W-:-:S07]  /*1ec0*/  WARPGROUP.ARRIVE ;  /* 0x00000000000079c5 */ /* 0x000fce0000000000 */
[----:B------:R-:W-:Y:S01]  /*1ed0*/  QGMMA.64x128x32.F32.E4M3.E4M3 R24, R156, gdesc[UR8], RZ, !UPT, gsb0 ;  /* 0x01e000089c187df3 */ /* 0x000fe2000c0008ff */
[----:B------:R-:W-:Y:S01]  /*1ee0*/  UMOV UR10, UR8 ;  /* 0x00000008000a7c82 */ /* 0x000fe20008000000 */
[----:B------:R-:W-:Y:S01]  /*1ef0*/  UMOV UR11, 0x40000040 ;  /* 0x40000040000b7882 */ /* 0x000fe20000000000 */
[----:B------:R-:W-:Y:S02]  /*1f00*/  UIADD3 UR8, UR6, 0x4, URZ ;  /* 0x0000000406087890 */ /* 0x000fe4000fffe03f */
[----:B------:R-:W-:Y:S01]  /*1f10*/  UIADD3 UR6, UR6, 0x6, URZ ;  /* 0x0000000606067890 */ /* 0x000fe2000fffe03f */
[----:B------:R-:W-:Y:S02]  /*1f20*/  WARPGROUP.DEPBAR.LE gsb0, 0x0 ;  /* 0x00008000000079c5 */ /* 0x000fe40000010000 */
[----:B------:R-:W-:-:S06]  /*1f30*/  WARPGROUP.ARRIVE ;  /* 0x00000000000079c5 */ /* 0x000fcc0000000000 */
[----:B------:R-:W-:Y:S03]  /*1f40*/  QGMMA.64x128x32.F32.E4M3.E4M3 R88, R160, gdesc[UR8], R88, gsb0 ;  /* 0x01e00008a0587df3 */ /* 0x000fe60008000858 */
[----:B------:R-:W-:Y:S02]  /*1f50*/  WARPGROUP.DEPBAR.LE gsb0, 0x0 ;  /* 0x00008000000079c5 */ /* 0x000fe40000010000 */
[----:B------:R-:W-:-:S07]  /*1f60*/  WARPGROUP.ARRIVE ;  /* 0x00000000000079c5 */ /* 0x000fce0000000000 */
[----:B------:R-:W-:Y:S01]  /*1f70*/  QGMMA.64x128x32.F32.E4M3.E4M3 R24, R164, gdesc[UR8], R24, gsb0 ;  /* 0x01e00008a4187df3 */ /* 0x000fe20008000818 */
[----:B------:R-:W-:Y:S01]  /*1f80*/  UMOV UR10, UR8 ;  /* 0x00000008000a7c82 */ /* 0x000fe20008000000 */
[----:B------:R-:W-:Y:S01]  /*1f90*/  UMOV UR11, 0x40000040 ;  /* 0x40000040000b7882 */ /* 0x000fe20000000000 */
[----:B------:R-:W-:Y:S02]  /*1fa0*/  WARPGROUP.DEPBAR.LE gsb0, 0x0 ;  /* 0x00008000000079c5 */ /* 0x000fe40000010000 */
[----:B------:R-:W-:Y:S04]  /*1fb0*/  LDS.U8 R13, [R9+0x2800] ;  /* 0x00280000090d7984 */ /* 0x000fe80000000000 */
[----:B------:R-:W0:Y:S04]  /*1fc0*/  LDS.U8 R14, [R11+0x2800] ;  /* 0x002800000b0e7984 */ /* 0x000e280000000000 */
[----:B------:R-:W-:Y:S04]  /*1fd0*/  LDS.U8 R15, [R9+0x2808] ;  /* 0x00280800090f7984 */ /* 0x000fe80000000000 */
[----:B------:R-:W1:Y:S04]  /*1fe0*/  LDS.U8 R158, [R11+0x2808] ;  /* 0x002808000b9e7984 */ /* 0x000e680000000000 */
[----:B------:R-:W-:Y:S04]  /*1ff0*/  LDS.U8 R19, [R9+0x3000] ;  /* 0x0030000009137984 */ /* 0x000fe80000000000 */
[----:B------:R-:W2:Y:S04]  /*2000*/  LDS.U8 R164, [R11+0x3000] ;  /* 0x003000000ba47984 */ /* 0x000ea80000000000 */
[----:B------:R-:W-:Y:S04]  /*2010*/  LDS.U8 R21, [R9+0x3008] ;  /* 0x0030080009157984 */ /* 0x000fe80000000000 */
[----:B------:R-:W3:Y:S04]  /*2020*/  LDS.U8 R170, [R11+0x3008] ;  /* 0x003008000baa7984 */ /* 0x000ee80000000000 */
[----:B------:R-:W4:Y:S04]  /*2030*/  LDS.U8 R20, [R10+0x2800] ;  /* 0x002800000a147984 */ /* 0x000f280000000000 */
[----:B------:R-:W4:Y:S04]  /*2040*/  LDS.U8 R160, [R10+0x2808] ;  /* 0x002808000aa07984 */ /* 0x000f280000000000 */
[----:B------:R-:W4:Y:S04]  /*2050*/  LDS.U8 R166, [R10+0x3000] ;  /* 0x003000000aa67984 */ /* 0x000f280000000000 */
[----:B------:R-:W4:Y:S01]  /*2060*/  LDS.U8 R172, [R10+0x3008] ;  /* 0x003008000aac7984 */ /* 0x000f220000000000 */
[----:B0-----:R-:W-:-:S03]  /*2070*/  PRMT R13, R14, 0x7604, R13 ;  /* 0x000076040e0d7816 */ /* 0x001fc6000000000d */
[----:B------:R-:W0:Y:S04]  /*2080*/  LDS.U8 R156, [R12+0x2800] ;  /* 0x002800000c9c7984 */ /* 0x000e280000000000 */
[----:B------:R-:W0:Y:S01]  /*2090*/  LDS.U8 R162, [R12+0x2808] ;  /* 0x002808000ca27984 */ /* 0x000e220000000000 */
[----:B-1----:R-:W-:-:S03]  /*20a0*/  PRMT R15, R158, 0x7604, R15 ;  /* 0x000076049e0f7816 */ /* 0x002fc6000000000f */
[----:B------:R-:W1:Y:S04]  /*20b0*/  LDS.U8 R168, [R12+0x3000] ;  /* 0x003000000ca87984 */ /* 0x000e680000000000 */
[----:B------:R-:W1:Y:S01]  /*20c0*/  LDS.U8 R174, [R12+0x3008] ;  /* 0x003008000cae7984 */ /* 0x000e620000000000 */
[----:B--2---:R-:W-:-:S03]  /*20d0*/  PRMT R19, R164, 0x7604, R19 ;  /* 0x00007604a4137816 */ /* 0x004fc60000000013 */
[----:B------:R-:W-:Y:S01]  /*20e0*/  LDS.U8 R161, [R9+0x6800] ;  /* 0x0068000009a17984 */ /* 0x000fe20000000000 */
[----:B---3--:R-:W-:-:S03]  /*20f0*/  PRMT R21, R170, 0x7604, R21 ;  /* 0x00007604aa157816 */ /* 0x008fc60000000015 */
[----:B------:R-:W2:Y:S01]  /*2100*/  LDS.U8 R176, [R11+0x6800] ;  /* 0x006800000bb07984 */ /* 0x000ea20000000000 */
[----:B----4-:R-:W-:-:S03]  /*2110*/  PRMT R13, R20, 0x7054, R13 ;  /* 0x00007054140d7816 */ /* 0x010fc6000000000d */
[----:B------:R-:W-:Y:S01]  /*2120*/  LDS.U8 R163, [R9+0x6808] ;  /* 0x0068080009a37984 */ /* 0x000fe20000000000 */
[----:B------:R-:W-:-:S03]  /*2130*/  PRMT R15, R160, 0x7054, R15 ;  /* 0x00007054a00f7816 */ /* 0x000fc6000000000f */
[----:B------:R-:W3:Y:S01]  /*2140*/  LDS.U8 R182, [R11+0x6808] ;  /* 0x006808000bb67984 */ /* 0x000ee20000000000 */
[----:B------:R-:W-:-:S03]  /*2150*/  PRMT R19, R166, 0x7054, R19 ;  /* 0x00007054a6137816 */ /* 0x000fc60000000013 */
[----:B------:R-:W-:Y:S01]  /*2160*/  LDS.U8 R165, [R9+0x7000] ;  /* 0x0070000009a57984 */ /* 0x000fe20000000000 */
[----:B------:R-:W-:-:S03]  /*2170*/  PRMT R21, R172, 0x7054, R21 ;  /* 0x00007054ac157816 */ /* 0x000fc60000000015 */
[----:B------:R-:W4:Y:S01]  /*2180*/  LDS.U8 R188, [R11+0x7000] ;  /* 0x007000000bbc7984 */ /* 0x000f220000000000 */
[----:B0-----:R-:W-:-:S03]  /*2190*/  PRMT R156, R156, 0x654, R13 ;  /* 0x000006549c9c7816 */ /* 0x001fc6000000000d */
[----:B------:R-:W-:Y:S01]  /*21a0*/  LDS.U8 R167, [R9+0x7008] ;  /* 0x0070080009a77984 */ /* 0x000fe20000000000 */
[----:B------:R-:W-:-:S03]  /*21b0*/  PRMT R157, R162, 0x654, R15 ;  /* 0x00000654a29d7816 */ /* 0x000fc6000000000f */
[----:B------:R-:W0:Y:S01]  /*21c0*/  LDS.U8 R194, [R11+0x7008] ;  /* 0x007008000bc27984 */ /* 0x000e220000000000 */
[----:B-1----:R-:W-:-:S03]  /*21d0*/  PRMT R158, R168, 0x654, R19 ;  /* 0x00000654a89e7816 */ /* 0x002fc60000000013 */
[----:B------:R-:W1:Y:S01]  /*21e0*/  LDS.U8 R178, [R10+0x6800] ;  /* 0x006800000ab27984 */ /* 0x000e620000000000 */
[----:B------:R-:W-:-:S03]  /*21f0*/  PRMT R159, R174, 0x654, R21 ;  /* 0x00000654ae9f7816 */ /* 0x000fc60000000015 */
[----:B------:R-:W1:Y:S04]  /*2200*/  LDS.U8 R184, [R10+0x6808] ;  /* 0x006808000ab87984 */ /* 0x000e680000000000 */
[----:B------:R-:W1:Y:S04]  /*2210*/  LDS.U8 R190, [R10+0x7000] ;  /* 0x007000000abe7984 */ /* 0x000e680000000000 */
[----:B------:R-:W1:Y:S01]  /*2220*/  LDS.U8 R196, [R10+0x7008] ;  /* 0x007008000ac47984 */ /* 0x000e620000000000 */
[----:B--2---:R-:W-:-:S03]  /*2230*/  PRMT R161, R176, 0x7604, R161 ;  /* 0x00007604b0a17816 */ /* 0x004fc600000000a1 */
[----:B------:R-:W2:Y:S04]  /*2240*/  LDS.U8 R180, [R12+0x6800] ;  /* 0x006800000cb47984 */ /* 0x000ea80000000000 */
[----:B------:R-:W2:Y:S01]  /*2250*/  LDS.U8 R186, [R12+0x6808] ;  /* 0x006808000cba7984 */ /* 0x000ea20000000000 */
[----:B---3--:R-:W-:-:S03]  /*2260*/  PRMT R163, R182, 0x7604, R163 ;  /* 0x00007604b6a37816 */ /* 0x008fc600000000a3 */
[----:B------:R-:W3:Y:S04]  /*2270*/  LDS.U8 R192, [R12+0x7000] ;  /* 0x007000000cc07984 */ /* 0x000ee80000000000 */
[----:B------:R-:W3:Y:S01]  /*2280*/  LDS.U8 R198, [R12+0x7008] ;  /* 0x007008000cc67984 */ /* 0x000ee20000000000 */
[----:B------:R-:W-:Y:S01]  /*2290*/  WARPGROUP.ARRIVE ;  /* 0x00000000000079c5 */ /* 0x000fe20000000000 */
[----:B----4-:R-:W-:-:S05]  /*22a0*/  PRMT R165, R188, 0x7604, R165 ;  /* 0x00007604bca57816 */ /* 0x010fca00000000a5 */
[----:B------:R-:W-:Y:S01]  /*22b0*/  QGMMA.64x128x32.F32.E4M3.E4M3 R88, R156, gdesc[UR8], R88, gsb0 ;  /* 0x01e000089c587df3 */ /* 0x000fe20008000858 */
[----:B0-----:R-:W-:Y:S02]  /*22c0*/  PRMT R167, R194, 0x7604, R167 ;  /* 0x00007604c2a77816 */ /* 0x001fe400000000a7 */
[----:B-1----:R-:W-:Y:S02]  /*22d0*/  PRMT R161, R178, 0x7054, R161 ;  /* 0x00007054b2a17816 */ /* 0x002fe400000000a1 */
[----:B------:R-:W-:Y:S02]  /*22e0*/  PRMT R163, R184, 0x7054, R163 ;  /* 0x00007054b8a37816 */ /* 0x000fe400000000a3 */
[----:B------:R-:W-:Y:S02]  /*22f0*/  PRMT R165, R190, 0x7054, R165 ;  /* 0x00007054bea57816 */ /* 0x000fe400000000a5 */
[----:B------:R-:W-:Y:S02]  /*2300*/  PRMT R167, R196, 0x7054, R167 ;  /* 0x00007054c4a77816 */ /* 0x000fe400000000a7 */
[----:B--2---:R-:W-:-:S02]  /*2310*/  PRMT R160, R180, 0x654, R161 ;  /* 0x00000654b4a07816 */ /* 0x004fc400000000a1 */
[----:B------:R-:W-:Y:S02]  /*2320*/  PRMT R161, R186, 0x654, R163 ;  /* 0x00000654baa17816 */ /* 0x000fe400000000a3 */
[----:B---3--:R-:W-:Y:S02]  /*2330*/  PRMT R162, R192, 0x654, R165 ;  /* 0x00000654c0a27816 */ /* 0x008fe400000000a5 */
[----:B------:R-:W-:Y:S01]  /*2340*/  PRMT R163, R198, 0x654, R167 ;  /* 0x00000654c6a37816 */ /* 0x000fe200000000a7 */
[----:B------:R-:W-:-:S03]  /*2350*/  WARPGROUP.DEPBAR.LE gsb0, 0x0 ;  /* 0x00008000000079c5 */ /* 0x000fc60000010000 */
[----:B------:R-:W-:-:S06]  /*2360*/  WARPGROUP.ARRIVE ;  /* 0x00000000000079c5 */ /* 0x000fcc0000000000 */
[----:B------:R-:W-:Y:S03]  /*2370*/  QGMMA.64x128x32.F32.E4M3.E4M3 R24, R160, gdesc[UR8], R24, gsb0 ;  /* 0x01e00008a0187df3 */ /* 0x000fe60008000818 */
        /* <DEDUP_REMOVED lines=22> */
[----:B------:R-:W-:Y:S01]  /*24e0*/  LDS.U8 R163, [R9+0x7808] ;  /* 0x0078080009a37984 */ /* 0x000fe20000000000 */
[----:B----4-:R-:W-:-:S03]  /*24f0*/  PRMT R13, R20, 0x7054, R13 ;  /* 0x00007054140d7816 */ /* 0x010fc6000000000d */
[----:B------:R-:W-:Y:S01]  /*2500*/  LDS.U8 R165, [R9+0x8000] ;  /* 0x0080000009a57984 */ /* 0x000fe20000000000 */
[----:B------:R-:W-:-:S03]  /*2510*/  PRMT R15, R160, 0x7054, R15 ;  /* 0x00007054a00f7816 */ /* 0x000fc6000000000f */
[----:B------:R-:W-:Y:S01]  /*2520*/  LDS.U8 R167, [R9+0x8008] ;  /* 0x0080080009a77984 */ /* 0x000fe20000000000 */
[----:B------:R-:W-:-:S03]  /*2530*/  PRMT R19, R166, 0x7054, R19 ;  /* 0x00007054a6137816 */ /* 0x000fc60000000013 */
[----:B------:R-:W2:Y:S01]  /*2540*/  LDS.U8 R176, [R11+0x7800] ;  /* 0x007800000bb07984 */ /* 0x000ea20000000000 */
[----:B------:R-:W-:-:S03]  /*2550*/  PRMT R21, R172, 0x7054, R21 ;  /* 0x00007054ac157816 */ /* 0x000fc60000000015 */
[----:B------:R-:W3:Y:S01]  /*2560*/  LDS.U8 R182, [R11+0x7808] ;  /* 0x007808000bb67984 */ /* 0x000ee20000000000 */
[----:B0-----:R-:W-:-:S03]  /*2570*/  PRMT R156, R156, 0x654, R13 ;  /* 0x000006549c9c7816 */ /* 0x001fc6000000000d */
[----:B------:R-:W0:Y:S01]  /*2580*/  LDS.U8 R188, [R11+0x8000] ;  /* 0x008000000bbc7984 */ /* 0x000e220000000000 */
[----:B------:R-:W-:-:S03]  /*2590*/  PRMT R157, R162, 0x654, R15 ;  /* 0x00000654a29d7816 */ /* 0x000fc6000000000f */
[----:B------:R-:W4:Y:S01]  /*25a0*/  LDS.U8 R194, [R11+0x8008] ;  /* 0x008008000bc27984 */ /* 0x000f220000000000 */
[----:B-1----:R-:W-:-:S03]  /*25b0*/  PRMT R158, R168, 0x654, R19 ;  /* 0x00000654a89e7816 */ /* 0x002fc60000000013 */
[----:B------:R-:W1:Y:S01]  /*25c0*/  LDS.U8 R178, [R10+0x7800] ;  /* 0x007800000ab27984 */ /* 0x000e620000000000 */
[----:B------:R-:W-:-:S03]  /*25d0*/  PRMT R159, R174, 0x654, R21 ;  /* 0x00000654ae9f7816 */ /* 0x000fc60000000015 */
[----:B------:R-:W1:Y:S04]  /*25e0*/  LDS.U8 R184, [R10+0x7808] ;  /* 0x007808000ab87984 */ /* 0x000e680000000000 */
[----:B------:R-:W1:Y:S04]  /*25f0*/  LDS.U8 R190, [R10+0x8000] ;  /* 0x008000000abe7984 */ /* 0x000e680000000000 */
[----:B------:R-:W1:Y:S04]  /*2600*/  LDS.U8 R196, [R10+0x8008] ;  /* 0x008008000ac47984 */ /* 0x000e680000000000 */
[----:B------:R-:W1:Y:S04]  /*2610*/  LDS.U8 R180, [R12+0x7800] ;  /* 0x007800000cb47984 */ /* 0x000e680000000000 */
[----:B------:R-:W1:Y:S04]  /*2620*/  LDS.U8 R186, [R12+0x7808] ;  /* 0x007808000cba7984 */ /* 0x000e680000000000 */
[----:B------:R-:W1:Y:S01]  /*2630*/  LDS.U8 R192, [R12+0x8000] ;  /* 0x008000000cc07984 */ /* 0x000e620000000000 */
[----:B--2---:R-:W-:-:S03]  /*2640*/  PRMT R161, R176, 0x7604, R161 ;  /* 0x00007604b0a17816 */ /* 0x004fc600000000a1 */
[----:B------:R-:W2:Y:S01]  /*2650*/  LDS.U8 R198, [R12+0x8008] ;  /* 0x008008000cc67984 */ /* 0x000ea20000000000 */
[----:B------:R-:W-:Y:S01]  /*2660*/  WARPGROUP.ARRIVE ;  /* 0x00000000000079c5 */ /* 0x000fe20000000000 */
[----:B---3--:R-:W-:Y:S02]  /*2670*/  PRMT R163, R182, 0x7604, R163 ;  /* 0x00007604b6a37816 */ /* 0x008fe400000000a3 */
[----:B0-----:R-:W-:-:S03]  /*2680*/  PRMT R165, R188, 0x7604, R165 ;  /* 0x00007604bca57816 */ /* 0x001fc600000000a5 */
[----:B------:R-:W-:Y:S01]  /*2690*/  QGMMA.64x128x32.F32.E4M3.E4M3 R88, R156, gdesc[UR4], R88, gsb0 ;  /* 0x01e000049c587df3 */ /* 0x000fe20008000858 */
[----:B----4-:R-:W-:Y:S02]  /*26a0*/  PRMT R167, R194, 0x7604, R167 ;  /* 0x00007604c2a77816 */ /* 0x010fe400000000a7 */
[----:B-1----:R-:W-:Y:S02]  /*26b0*/  PRMT R161, R178, 0x7054, R161 ;  /* 0x00007054b2a17816 */ /* 0x002fe400000000a1 */
[----:B------:R-:W-:Y:S02]  /*26c0*/  PRMT R163, R184, 0x7054, R163 ;  /* 0x00007054b8a37816 */ /* 0x000fe400000000a3 */
[----:B------:R-:W-:Y:S02]  /*26d0*/  PRMT R165, R190, 0x7054, R165 ;  /* 0x00007054bea57816 */ /* 0x000fe400000000a5 */
[----:B------:R-:W-:Y:S02]  /*26e0*/  PRMT R167, R196, 0x7054, R167 ;  /* 0x00007054c4a77816 */ /* 0x000fe400000000a7 */
[----:B------:R-:W-:-:S02]  /*26f0*/  PRMT R160, R180, 0x654, R161 ;  /* 0x00000654b4a07816 */ /* 0x000fc400000000a1 */
[----:B------:R-:W-:Y:S02]  /*2700*/  PRMT R161, R186, 0x654, R163 ;  /* 0x00000654baa17816 */ /* 0x000fe400000000a3 */
[----:B------:R-:W-:Y:S02]  /*2710*/  PRMT R162, R192, 0x654, R165 ;  /* 0x00000654c0a27816 */ /* 0x000fe400000000a5 */
[----:B--2---:R-:W-:Y:S01]  /*2720*/  PRMT R163, R198, 0x654, R167 ;  /* 0x00000654c6a37816 */ /* 0x004fe200000000a7 */
[----:B------:R-:W-:-:S03]  /*2730*/  WARPGROUP.DEPBAR.LE gsb0, 0x0 ;  /* 0x00008000000079c5 */ /* 0x000fc60000010000 */
[----:B------:R-:W-:-:S06]  /*2740*/  WARPGROUP.ARRIVE ;  /* 0x00000000000079c5 */ /* 0x000fcc0000000000 */
[----:B------:R-:W-:Y:S03]  /*2750*/  QGMMA.64x128x32.F32.E4M3.E4M3 R24, R160, gdesc[UR4], R24, gsb0 ;  /* 0x01e00004a0187df3 */ /* 0x000fe60008000818 */
[----:B------:R-:W-:Y:S02]  /*2760*/  WARPGROUP.DEPBAR.LE gsb0, 0x0 ;  /* 0x00008000000079c5 */ /* 0x000fe40000010000 */
[----:B------:R-:W-:Y:S05]  /*2770*/  @!P2 BRA `(.L_x_22) ;  /* 0x0000002400b0a947 */ /* 0x000fea0003800000 */
[----:B------:R-:W-:Y:S05]  /*2780*/  @!P0 BRA `(.L_x_23) ;  /* 0x0000000000048947 */ /* 0x000fea0003800000 */
[----:B------:R-:W-:Y:S01]  /*2790*/  BPT.TRAP 0x1 ;  /* 0x000000040000795c */ /* 0x000fe20000300000 */
.L_x_23:
[----:B------:R-:W-:-:S05]  /*27a0*/  IMAD.SHL.U32 R10, R3, 0x8000, RZ ;  /* 0x00008000030a7824 */ /* 0x000fca00078e00ff */
[----:B------:R-:W-:-:S05]  /*27b0*/  LOP3.LUT R9, R10, R5, RZ, 0xfc, !PT ;  /* 0x000000050a097212 */ /* 0x000fca00078efcff */
[----:B------:R-:W-:Y:S01]  /*27c0*/  IMAD.IADD R9, R0, 0x1, R9 ;  /* 0x0000000100097824 */ /* 0x000fe200078e0209 */
[----:B------:R-:W-:Y:S06]  /*27d0*/  @P1 BRA `(.L_x_24) ;  /* 0x0000000000081947 */ /* 0x000fec0003800000 */
[----:B------:R-:W0:Y:S02]  /*27e0*/  SYNCS.PHASECHK.TRANS64.TRYWAIT P1, [R7+URZ], R8 ;  /* 0x00000008070075a7 */ /* 0x000e24000802017f */
[----:B0-----:R-:W-:Y:S05]  /*27f0*/  @!P1 BRA `(.L_x_25) ;  /* 0x000000d400b49947 */ /* 0x001fea0003800000 */
.L_x_24:
[--C-:B------:R-:W-:Y:S01]  /*2800*/  IMAD.IADD R161, R6, 0x1, R9.reuse ;  /* 0x0000000106a17824 */ /* 0x100fe200078e0209 */
[----:B------:R-:W-:Y:S01]  /*2810*/  LDS.U8 R15, [R9+0x1008] ;  /* 0x00100800090f7984 */ /* 0x000fe20000000000 */
[C---:B------:R-:W-:Y:S01]  /*2820*/  IMAD.IADD R163, R4.reuse, 0x1, R9 ;  /* 0x0000000104a37824 */ /* 0x040fe200078e0209 */
[----:B------:R-:W-:Y:S01]  /*2830*/  UMOV UR5, UR39 ;  /* 0x0000002700057c82 */ /* 0x000fe20008000000 */
[----:B------:R-:W-:Y:S01]  /*2840*/  IMAD.IADD R165, R4, 0x1, R161 ;  /* 0x0000000104a57824 */ /* 0x000fe200078e02a1 */
[----:B------:R-:W1:Y:S04]  /*2850*/  LDS.U8 R162, [R161+0x1008] ;  /* 0x00100800a1a27984 */ /* 0x000e680000000000 */
[----:B0-----:R-:W-:Y:S04]  /*2860*/  LDS.U8 R7, [R9+0x800] ;  /* 0x0008000009077984 */ /* 0x001fe80000000000 */
[----:B------:R-:W-:Y:S04]  /*2870*/  LDS.U8 R11, [R9+0x808] ;  /* 0x00080800090b7984 */ /* 0x000fe80000000000 */
[----:B------:R-:W-:Y:S04]  /*2880*/  LDS.U8 R13, [R9+0x1000] ;  /* 0x00100000090d7984 */ /* 0x000fe80000000000 */
[----:B------:R-:W-:Y:S04]  /*2890*/  LDS.U8 R19, [R9+0x4800] ;  /* 0x0048000009137984 */ /* 0x000fe80000000000 */
[----:B------:R-:W-:Y:S04]  /*28a0*/  LDS.U8 R21, [R9+0x4808] ;  /* 0x0048080009157984 */ /* 0x000fe80000000000 */
[----:B------:R-:W-:Y:S04]  /*28b0*/  LDS.U8 R157, [R9+0x5000] ;  /* 0x00500000099d7984 */ /* 0x000fe80000000000 */
[----:B------:R0:W-:Y:S04]  /*28c0*/  LDS.U8 R159, [R9+0x5008] ;  /* 0x00500800099f7984 */ /* 0x0001e80000000000 */
[----:B------:R-:W2:Y:S04]  /*28d0*/  LDS.U8 R8, [R161+0x800] ;  /* 0x00080000a1087984 */ /* 0x000ea80000000000 */
[----:B------:R-:W3:Y:S01]  /*28e0*/  LDS.U8 R14, [R161+0x808] ;  /* 0x00080800a10e7984 */ /* 0x000ee20000000000 */
[----:B0-----:R-:W0:Y:S03]  /*28f0*/  LDC R9, c[0x0][0x28c] ;  /* 0x0000a300ff097b82 */ /* 0x001e260000000800 */
[----:B------:R-:W4:Y:S01]  /*2900*/  LDS.U8 R158, [R161+0x1000] ;  /* 0x00100000a19e7984 */ /* 0x000f220000000000 */
[----:B-1----:R-:W-:-:S03]  /*2910*/  PRMT R15, R162, 0x7604, R15 ;  /* 0x00007604a20f7816 */ /* 0x002fc6000000000f */
[----:B------:R-:W1:Y:S04]  /*2920*/  LDS.U8 R172, [R161+0x4800] ;  /* 0x00480000a1ac7984 */ /* 0x000e680000000000 */
[----:B------:R-:W1:Y:S04]  /*2930*/  LDS.U8 R178, [R161+0x4808] ;  /* 0x00480800a1b27984 */ /* 0x000e680000000000 */
[----:B------:R-:W1:Y:S04]  /*2940*/  LDS.U8 R184, [R161+0x5000] ;  /* 0x00500000a1b87984 */ /* 0x000e680000000000 */
[----:B------:R-:W1:Y:S04]  /*2950*/  LDS.U8 R190, [R161+0x5008] ;  /* 0x00500800a1be7984 */ /* 0x000e680000000000 */
[----:B------:R-:W1:Y:S01]  /*2960*/  LDS.U8 R164, [R163+0x1008] ;  /* 0x00100800a3a47984 */ /* 0x000e620000000000 */
[----:B0-----:R-:W-:-:S03]  /*2970*/  ISETP.GE.AND P1, PT, R9, 0x101, PT ;  /* 0x000001010900780c */ /* 0x001fc60003f26270 */
[----:B------:R-:W0:Y:S04]  /*2980*/  LDS.U8 R12, [R163+0x800] ;  /* 0x00080000a30c7984 */ /* 0x000e280000000000 */
[----:B------:R-:W0:Y:S04]  /*2990*/  LDS.U8 R20, [R163+0x808] ;  /* 0x00080800a3147984 */ /* 0x000e280000000000 */
[----:B------:R-:W0:Y:S01]  /*29a0*/  LDS.U8 R160, [R163+0x1000] ;  /* 0x00100000a3a07984 */ /* 0x000e220000000000 */
[----:B--2---:R-:W-:-:S03]  /*29b0*/  PRMT R7, R8, 0x7604, R7 ;  /* 0x0000760408077816 */ /* 0x004fc60000000007 */
[----:B------:R-:W2:Y:S01]  /*29c0*/  LDS.U8 R174, [R163+0x4800] ;  /* 0x00480000a3ae7984 */ /* 0x000ea20000000000 */
[----:B---3--:R-:W-:-:S03]  /*29d0*/  PRMT R11, R14, 0x7604, R11 ;  /* 0x000076040e0b7816 */ /* 0x008fc6000000000b */
[----:B------:R-:W3:Y:S01]  /*29e0*/  LDS.U8 R180, [R163+0x4808] ;  /* 0x00480800a3b47984 */ /* 0x000ee20000000000 */
[----:B----4-:R-:W-:-:S03]  /*29f0*/  PRMT R13, R158, 0x7604, R13 ;  /* 0x000076049e0d7816 */ /* 0x010fc6000000000d */
[----:B------:R-:W4:Y:S01]  /*2a00*/  LDS.U8 R186, [R163+0x5000] ;  /* 0x00500000a3ba7984 */ /* 0x000f220000000000 */
[----:B-1----:R-:W-:-:S03]  /*2a10*/  PRMT R19, R172, 0x7604, R19 ;  /* 0x00007604ac137816 */ /* 0x002fc60000000013 */
[----:B------:R-:W1:Y:S01]  /*2a20*/  LDS.U8 R192, [R163+0x5008] ;  /* 0x00500800a3c07984 */ /* 0x000e620000000000 */
[----:B------:R-:W-:-:S03]  /*2a30*/  PRMT R21, R178, 0x7604, R21 ;  /* 0x00007604b2157816 */ /* 0x000fc60000000015 */
[----:B------:R-:W1:Y:S01]  /*2a40*/  LDS.U8 R166, [R165+0x1008] ;  /* 0x00100800a5a67984 */ /* 0x000e620000000000 */
[----:B------:R-:W-:-:S03]  /*2a50*/  PRMT R157, R184, 0x7604, R157 ;  /* 0x00007604b89d7816 */ /* 0x000fc6000000009d */
[----:B------:R-:W1:Y:S01]  /*2a60*/  LDS.U8 R168, [R165+0x800] ;  /* 0x00080000a5a87984 */ /* 0x000e620000000000 */
[----:B------:R-:W-:-:S03]  /*2a70*/  PRMT R159, R190, 0x7604, R159 ;  /* 0x00007604be9f7816 */ /* 0x000fc6000000009f */
[----:B------:R-:W1:Y:S01]  /*2a80*/  LDS.U8 R156, [R165+0x808] ;  /* 0x00080800a59c7984 */ /* 0x000e620000000000 */
[----:B------:R-:W-:-:S03]  /*2a90*/  PRMT R15, R164, 0x7054, R15 ;  /* 0x00007054a40f7816 */ /* 0x000fc6000000000f */
[----:B------:R-:W1:Y:S01]  /*2aa0*/  LDS.U8 R170, [R165+0x1000] ;  /* 0x00100000a5aa7984 */ /* 0x000e620000000000 */
[----:B0-----:R-:W-:-:S03]  /*2ab0*/  PRMT R7, R12, 0x7054, R7 ;  /* 0x000070540c077816 */ /* 0x001fc60000000007 */
[----:B------:R-:W0:Y:S01]  /*2ac0*/  LDS.U8 R176, [R165+0x4800] ;  /* 0x00480000a5b07984 */ /* 0x000e220000000000 */
[----:B------:R-:W-:-:S03]  /*2ad0*/  PRMT R11, R20, 0x7054, R11 ;  /* 0x00007054140b7816 */ /* 0x000fc6000000000b */
[----:B------:R-:W0:Y:S01]  /*2ae0*/  LDS.U8 R182, [R165+0x4808] ;  /* 0x00480800a5b67984 */ /* 0x000e220000000000 */
[----:B------:R-:W-:-:S03]  /*2af0*/  PRMT R13, R160, 0x7054, R13 ;  /* 0x00007054a00d7816 */ /* 0x000fc6000000000d */
[----:B------:R-:W0:Y:S01]  /*2b00*/  LDS.U8 R188, [R165+0x5000] ;  /* 0x00500000a5bc7984 */ /* 0x000e220000000000 */
[----:B--2---:R-:W-:-:S03]  /*2b10*/  PRMT R19, R174, 0x7054, R19 ;  /* 0x00007054ae137816 */ /* 0x004fc60000000013 */
[----:B------:R2:W2:Y:S01]  /*2b20*/  LDS.U8 R194, [R165+0x5008] ;  /* 0x00500800a5c27984 */ /* 0x0004a20000000000 */
[----:B---3--:R-:W-:Y:S02]  /*2b30*/  PRMT R21, R180, 0x7054, R21 ;  /* 0x00007054b4157816 */ /* 0x008fe40000000015 */
[----:B----4-:R-:W-:Y:S02]  /*2b40*/  PRMT R157, R186, 0x7054, R157 ;  /* 0x00007054ba9d7816 */ /* 0x010fe4000000009d */
[----:B-1----:R-:W-:Y:S02]  /*2b50*/  PRMT R159, R192, 0x7054, R159 ;  /* 0x00007054c09f7816 */ /* 0x002fe4000000009f */
[----:B------:R-:W-:Y:S02]  /*2b60*/  PRMT R171, R166, 0x654, R15 ;  /* 0x00000654a6ab7816 */ /* 0x000fe4000000000f */
[----:B------:R-:W-:Y:S02]  /*2b70*/  PRMT R168, R168, 0x654, R7 ;  /* 0x00000654a8a87816 */ /* 0x000fe40000000007 */
[----:B------:R-:W-:-:S02]  /*2b80*/  PRMT R169, R156, 0x654, R11 ;  /* 0x000006549ca97816 */ /* 0x000fc4000000000b */
[----:B------:R-:W-:Y:S02]  /*2b90*/  PRMT R170, R170, 0x654, R13 ;  /* 0x00000654aaaa7816 */ /* 0x000fe4000000000d */
[----:B0-----:R-:W-:Y:S02]  /*2ba0*/  PRMT R164, R176, 0x654, R19 ;  /* 0x00000654b0a47816 */ /* 0x001fe40000000013 */
[----:B--2---:R-:W-:Y:S02]  /*2bb0*/  PRMT R165, R182, 0x654, R21 ;  /* 0x00000654b6a57816 */ /* 0x004fe40000000015 */
[----:B------:R-:W-:Y:S02]  /*2bc0*/  PRMT R166, R188, 0x654, R157 ;  /* 0x00000654bca67816 */ /* 0x000fe4000000009d */
[----:B------:R-:W-:Y:S01]  /*2bd0*/  PRMT R167, R194, 0x654, R159 ;  /* 0x00000654c2a77816 */ /* 0x000fe2000000009f */
[----:B------:R-:W-:Y:S06]  /*2be0*/  @!P1 BRA `(.L_x_26) ;  /* 0x0000001000f89947 */ /* 0x000fec0003800000 */
[----:B------:R-:W-:Y:S01]  /*2bf0*/  R2UR UR7, R3 ;  /* 0x00000000030772ca */ /* 0x000fe200000e0000 */
[----:B------:R-:W-:Y:S01]  /*2c00*/  UIADD3 UR6, UR40, -0x1, URZ ;  /* 0xffffffff28067890 */ /* 0x000fe2000fffe03f */
[----:B------:R-:W-:-:S13]  /*2c10*/  UMOV UR5, UR39 ;  /* 0x0000002700057c82 */ /* 0x000fda0008000000 */
.L_x_34:
[----:B------:R-:W-:-:S04]  /*2c20*/  UIADD3 UR8, UR7, 0x1, URZ ;  /* 0x0000000107087890 */ /* 0x000fc8000fffe03f */
[----:B------:R-:W-:-:S04]  /*2c30*/  UISETP.NE.AND UP0, UPT, UR8, 0x4, UPT ;  /* 0x000000040800788c */ /* 0x000fc8000bf05270 */
[----:B------:R-:W-:Y:S02]  /*2c40*/  USEL UR9, URZ, 0x1, UP0 ;  /* 0x000000013f097887 */ /* 0x000fe40008000000 */
[----:B------:R-:W-:-:S04]  /*2c50*/  USEL UR8, UR8, URZ, UP0 ;  /* 0x0000003f08087287 */ /* 0x000fc80008000000 */
[----:B------:R-:W-:Y:S02]  /*2c60*/  LOP3.LUT R155, R155, UR9, RZ, 0x3c, !PT ;  /* 0x000000099b9b7c12 */ /* 0x000fe4000f8e3cff */
[----:B------:R-:W-:Y:S01]  /*2c70*/  IMAD.U32 R3, RZ, RZ, UR8 ;  /* 0x00000008ff037e24 */ /* 0x000fe2000f8e00ff */
[----:B------:R-:W-:Y:S06]  /*2c80*/  @!P0 BRA `(.L_x_27) ;  /* 0x0000000000048947 */ /* 0x000fec0003800000 */
[----:B------:R-:W-:Y:S01]  /*2c90*/  BPT.TRAP 0x1 ;  /* 0x000000040000795c */ /* 0x000fe20000300000 */
.L_x_27:
[----:B------:R-:W0:Y:S01]  /*2ca0*/  S2UR UR9, SR_CgaCtaId ;  /* 0x00000000000979c3 */ /* 0x000e220000008800 */
[----:B------:R-:W-:Y:S01]  /*2cb0*/  UMOV UR8, 0x400 ;  /* 0x0000040000087882 */ /* 0x000fe20000000000 */
[----:B------:R-:W-:Y:S01]  /*2cc0*/  SHF.L.U32 R7, R155, 0x1f, RZ ;  /* 0x0000001f9b077819 */ /* 0x000fe200000006ff */
[----:B------:R-:W-:Y:S01]  /*2cd0*/  ULEA UR10, UR7, UR4, 0xa ;  /* 0x00000004070a7291 */ /* 0x000fe2000f8e503f */
[----:B------:R-:W-:Y:S01]  /*2ce0*/  UMOV UR11, 0x40000040 ;  /* 0x40000040000b7882 */ /* 0x000fe20000000000 */
[----:B------:R-:W-:Y:S01]  /*2cf0*/  USHF.L.U32 UR7, UR7, 0xf, URZ ;  /* 0x0000000f07077899 */ /* 0x000fe2000800063f */
[----:B------:R-:W-:-:S04]  /*2d00*/  UMOV UR15, UR11 ;  /* 0x0000000b000f7c82 */ /* 0x000fc80008000000 */
[----:B------:R-:W-:Y:S01]  /*2d10*/  UMOV UR14, UR10 ;  /* 0x0000000a000e7c82 */ /* 0x000fe20008000000 */
[----:B------:R-:W-:Y:S01]  /*2d20*/  LOP3.LUT R9, R5, UR7, RZ, 0xfc, !PT ;  /* 0x0000000705097c12 */ /* 0x000fe2000f8efcff */
[----:B0-----:R-:W-:-:S06]  /*2d30*/  ULEA UR8, UR9, UR8, 0x18 ;  /* 0x0000000809087291 */ /* 0x001fcc000f8ec03f */
[----:B------:R-:W-:Y:S01]  /*2d40*/  IMAD.U32 R0, RZ, RZ, UR8 ;  /* 0x00000008ff007e24 */ /* 0x000fe2000f8e00ff */
[----:B------:R-:W-:-:S03]  /*2d50*/  UIADD3 UR8, UR10, 0x2, URZ ;  /* 0x000000020a087890 */ /* 0x000fc6000fffe03f */
[----:B------:R-:W-:Y:S02]  /*2d60*/  IMAD R8, R3, 0x8, R0 ;  /* 0x0000000803087824 */ /* 0x000fe400078e0200 */
[----:B------:R-:W-:Y:S02]  /*2d70*/  IMAD.IADD R9, R0, 0x1, R9 ;  /* 0x0000000100097824 */ /* 0x000fe400078e0209 */
[----:B------:R0:W1:Y:S01]  /*2d80*/  SYNCS.PHASECHK.TRANS64.TRYWAIT P1, [R8+URZ], R7 ;  /* 0x00000007080075a7 */ /* 0x000062000802017f */
[----:B------:R-:W-:Y:S01]  /*2d90*/  WARPGROUP.ARRIVE ;  /* 0x00000000000079c5 */ /* 0x000fe20000000000 */
[--C-:B------:R-:W-:Y:S02]  /*2da0*/  IMAD.IADD R11, R6, 0x1, R9.reuse ;  /* 0x00000001060b7824 */ /* 0x100fe400078e0209 */
[C---:B------:R-:W-:Y:S02]  /*2db0*/  IMAD.IADD R10, R4.reuse, 0x1, R9 ;  /* 0x00000001040a7824 */ /* 0x040fe400078e0209 */
[----:B------:R-:W-:Y:S01]  /*2dc0*/  IMAD.IADD R12, R4, 0x1, R11 ;  /* 0x00000001040c7824 */ /* 0x000fe200078e020b */
[----:B------:R-:W-:Y:S03]  /*2dd0*/  QGMMA.64x128x32.F32.E4M3.E4M3 R88, R168, gdesc[UR8], R88, gsb0 ;  /* 0x01e00008a8587df3 */ /* 0x000fe60008000858 */
[----:B------:R-:W-:-:S02]  /*2de0*/  WARPGROUP.DEPBAR.LE gsb0, 0x0 ;  /* 0x00008000000079c5 */ /* 0x000fc40000010000 */
[----:B------:R-:W-:-:S07]  /*2df0*/  WARPGROUP.ARRIVE ;  /* 0x00000000000079c5 */ /* 0x000fce0000000000 */
[----:B------:R-:W-:Y:S01]  /*2e00*/  QGMMA.64x128x32.F32.E4M3.E4M3 R24, R164, gdesc[UR12], R24, gsb0 ;  /* 0x01e0000ca4187df3 */ /* 0x000fe20008000818 */
[----:B------:R-:W-:Y:S01]  /*2e10*/  UMOV UR14, UR8 ;  /* 0x00000008000e7c82 */ /* 0x000fe20008000000 */
[----:B------:R-:W-:Y:S01]  /*2e20*/  UMOV UR15, 0x40000040 ;  /* 0x40000040000f7882 */ /* 0x000fe20000000000 */
[----:B------:R-:W-:Y:S02]  /*2e30*/  WARPGROUP.DEPBAR.LE gsb0, 0x0 ;  /* 0x00008000000079c5 */ /* 0x000fe40000010000 */
[----:B------:R-:W-:Y:S04]  /*2e40*/  LDS.U8 R15, [R9+0x1808] ;  /* 0x00180800090f7984 */ /* 0x000fe80000000000 */
[----:B------:R-:W2:Y:S04]  /*2e50*/  LDS.U8 R156, [R11+0x1808] ;  /* 0x001808000b9c7984 */ /* 0x000ea80000000000 */
[----:B------:R-:W-:Y:S04]  /*2e60*/  LDS.U8 R13, [R9+0x1800] ;  /* 0x00180000090d7984 */ /* 0x000fe80000000000 */
[----:B------:R-:W3:Y:S04]  /*2e70*/  LDS.U8 R14, [R11+0x1800] ;  /* 0x001800000b0e7984 */ /* 0x000ee80000000000 */
[----:B------:R-:W-:Y:S04]  /*2e80*/  LDS.U8 R19, [R9+0x2000] ;  /* 0x0020000009137984 */ /* 0x000fe80000000000 */
        /* <DEDUP_REMOVED lines=13> */
[----:B----4-:R-:W-:-:S03]  /*2f60*/  PRMT R19, R164, 0x7604, R19 ;  /* 0x00007604a4137816 */ /* 0x010fc60000000013 */
[----:B------:R-:W-:Y:S01]  /*2f70*/  LDS.U8 R157, [R9+0x5800] ;  /* 0x00580000099d7984 */ /* 0x000fe20000000000 */
[----:B0-----:R-:W-:-:S03]  /*2f80*/  PRMT R21, R170, 0x7604, R21 ;  /* 0x00007604aa157816 */ /* 0x001fc60000000015 */
[----:B------:R-:W0:Y:S01]  /*2f90*/  LDS.U8 R176, [R11+0x5800] ;  /* 0x005800000bb07984 */ /* 0x000e220000000000 */
[----:B-1----:R-:W-:-:S03]  /*2fa0*/  PRMT R15, R158, 0x7054, R15 ;  /* 0x000070549e0f7816 */ /* 0x002fc6000000000f */
[----:B------:R-:W-:Y:S01]  /*2fb0*/  LDS.U8 R159, [R9+0x5808] ;  /* 0x00580800099f7984 */ /* 0x000fe20000000000 */
[----:B------:R-:W-:-:S03]  /*2fc0*/  PRMT R13, R20, 0x7054, R13 ;  /* 0x00007054140d7816 */ /* 0x000fc6000000000d */
[----:B------:R-:W1:Y:S01]  /*2fd0*/  LDS.U8 R182, [R11+0x5808] ;  /* 0x005808000bb67984 */ /* 0x000e620000000000 */
[----:B------:R-:W-:-:S03]  /*2fe0*/  PRMT R19, R166, 0x7054, R19 ;  /* 0x00007054a6137816 */ /* 0x000fc60000000013 */
[----:B------:R-:W-:Y:S01]  /*2ff0*/  LDS.U8 R165, [R9+0x6000] ;  /* 0x0060000009a57984 */ /* 0x000fe20000000000 */
[----:B------:R-:W-:-:S03]  /*3000*/  PRMT R21, R172, 0x7054, R21 ;  /* 0x00007054ac157816 */ /* 0x000fc60000000015 */
[----:B------:R-:W4:Y:S01]  /*3010*/  LDS.U8 R188, [R11+0x6000] ;  /* 0x006000000bbc7984 */ /* 0x000f220000000000 */
[----:B--2---:R-:W-:-:S03]  /*3020*/  PRMT R161, R162, 0x654, R15 ;  /* 0x00000654a2a17816 */ /* 0x004fc6000000000f */
[----:B------:R-:W-:Y:S01]  /*3030*/  LDS.U8 R169, [R9+0x6008] ;  /* 0x0060080009a97984 */ /* 0x000fe20000000000 */
[----:B------:R-:W-:-:S03]  /*3040*/  PRMT R160, R160, 0x654, R13 ;  /* 0x00000654a0a07816 */ /* 0x000fc6000000000d */
[----:B------:R-:W2:Y:S01]  /*3050*/  LDS.U8 R192, [R11+0x6008] ;  /* 0x006008000bc07984 */ /* 0x000ea20000000000 */
[----:B---3--:R-:W-:-:S03]  /*3060*/  PRMT R162, R168, 0x654, R19 ;  /* 0x00000654a8a27816 */ /* 0x008fc60000000013 */
[----:B------:R-:W3:Y:S01]  /*3070*/  LDS.U8 R178, [R10+0x5800] ;  /* 0x005800000ab27984 */ /* 0x000ee20000000000 */
[----:B------:R-:W-:-:S03]  /*3080*/  PRMT R163, R174, 0x654, R21 ;  /* 0x00000654aea37816 */ /* 0x000fc60000000015 */
[----:B------:R-:W3:Y:S04]  /*3090*/  LDS.U8 R184, [R10+0x5808] ;  /* 0x005808000ab87984 */ /* 0x000ee80000000000 */
[----:B------:R-:W3:Y:S04]  /*30a0*/  LDS.U8 R190, [R10+0x6000] ;  /* 0x006000000abe7984 */ /* 0x000ee80000000000 */
[----:B------:R-:W3:Y:S01]  /*30b0*/  LDS.U8 R194, [R10+0x6008] ;  /* 0x006008000ac27984 */ /* 0x000ee20000000000 */
[----:B0-----:R-:W-:-:S03]  /*30c0*/  PRMT R157, R176, 0x7604, R157 ;  /* 0x00007604b09d7816 */ /* 0x001fc6000000009d */
[----:B------:R-:W0:Y:S04]  /*30d0*/  LDS.U8 R180, [R12+0x5800] ;  /* 0x005800000cb47984 */ /* 0x000e280000000000 */
[----:B------:R-:W0:Y:S01]  /*30e0*/  LDS.U8 R186, [R12+0x5808] ;  /* 0x005808000cba7984 */ /* 0x000e220000000000 */
[----:B-1----:R-:W-:-:S03]  /*30f0*/  PRMT R159, R182, 0x7604, R159 ;  /* 0x00007604b69f7816 */ /* 0x002fc6000000009f */
[----:B------:R-:W1:Y:S04]  /*3100*/  LDS.U8 R167, [R12+0x6000] ;  /* 0x006000000ca77984 */ /* 0x000e680000000000 */
[----:B------:R-:W1:Y:S01]  /*3110*/  LDS.U8 R196, [R12+0x6008] ;  /* 0x006008000cc47984 */ /* 0x000e620000000000 */
[----:B------:R-:W-:Y:S01]  /*3120*/  WARPGROUP.ARRIVE ;  /* 0x00000000000079c5 */ /* 0x000fe20000000000 */
[----:B----4-:R-:W-:-:S05]  /*3130*/  PRMT R165, R188, 0x7604, R165 ;  /* 0x00007604bca57816 */ /* 0x010fca00000000a5 */
[----:B------:R-:W-:Y:S01]  /*3140*/  QGMMA.64x128x32.F32.E4M3.E4M3 R88, R160, gdesc[UR12], R88, gsb0 ;  /* 0x01e0000ca0587df3 */ /* 0x000fe20008000858 */
[----:B--2---:R-:W-:Y:S02]  /*3150*/  PRMT R169, R192, 0x7604, R169 ;  /* 0x00007604c0a97816 */ /* 0x004fe400000000a9 */
[----:B---3--:R-:W-:Y:S02]  /*3160*/  PRMT R157, R178, 0x7054, R157 ;  /* 0x00007054b29d7816 */ /* 0x008fe4000000009d */
[----:B------:R-:W-:Y:S02]  /*3170*/  PRMT R159, R184, 0x7054, R159 ;  /* 0x00007054b89f7816 */ /* 0x000fe4000000009f */
[----:B------:R-:W-:Y:S02]  /*3180*/  PRMT R190, R190, 0x7054, R165 ;  /* 0x00007054bebe7816 */ /* 0x000fe400000000a5 */
[----:B------:R-:W-:Y:S02]  /*3190*/  PRMT R169, R194, 0x7054, R169 ;  /* 0x00007054c2a97816 */ /* 0x000fe400000000a9 */
[----:B0-----:R-:W-:-:S02]  /*31a0*/  PRMT R164, R180, 0x654, R157 ;  /* 0x00000654b4a47816 */ /* 0x001fc4000000009d */
[----:B------:R-:W-:Y:S02]  /*31b0*/  PRMT R165, R186, 0x654, R159 ;  /* 0x00000654baa57816 */ /* 0x000fe4000000009f */
[----:B-1----:R-:W-:Y:S02]  /*31c0*/  PRMT R166, R167, 0x654, R190 ;  /* 0x00000654a7a67816 */ /* 0x002fe400000000be */
        /* <DEDUP_REMOVED lines=13> */
[----:B------:R-:W-:Y:S04]  /*32a0*/  LDS.U8 R19, [R9+0x3000] ;  /* 0x0030000009137984 */ /* 0x000fe80000000000 */
[----:B------:R-:W4:Y:S04]  /*32b0*/  LDS.U8 R164, [R11+0x3000] ;  /* 0x003000000ba47984 */ /* 0x000f280000000000 */
[----:B------:R-:W-:Y:S04]  /*32c0*/  LDS.U8 R21, [R9+0x3008] ;  /* 0x0030080009157984 */ /* 0x000fe80000000000 */
[----:B------:R-:W4:Y:S01]  /*32d0*/  LDS.U8 R170, [R11+0x3008] ;  /* 0x003008000baa7984 */ /* 0x000f220000000000 */
[----:B0-----:R-:W-:-:S03]  /*32e0*/  PRMT R157, R176, 0x7604, R157 ;  /* 0x00007604b09d7816 */ /* 0x001fc6000000009d */
[----:B------:R-:W-:Y:S04]  /*32f0*/  LDS.U8 R165, [R9+0x7000] ;  /* 0x0070000009a57984 */ /* 0x000fe80000000000 */
[----:B------:R-:W0:Y:S01]  /*3300*/  LDS.U8 R184, [R11+0x7000] ;  /* 0x007000000bb87984 */ /* 0x000e220000000000 */
[----:B-1----:R-:W-:-:S03]  /*3310*/  PRMT R15, R158, 0x7604, R15 ;  /* 0x000076049e0f7816 */ /* 0x002fc6000000000f */
[----:B------:R-:W-:Y:S04]  /*3320*/  LDS.U8 R167, [R9+0x7008] ;  /* 0x0070080009a77984 */ /* 0x000fe80000000000 */
        /* <DEDUP_REMOVED lines=8> */
[----:B------:R-:W4:Y:S04]  /*33b0*/  LDS.U8 R166, [R10+0x3000] ;  /* 0x003000000aa67984 */ /* 0x000f280000000000 */
[----:B------:R-:W4:Y:S01]  /*33c0*/  LDS.U8 R172, [R10+0x3008] ;  /* 0x003008000aac7984 */ /* 0x000f220000000000 */
[----:B------:R-:W-:-:S03]  /*33d0*/  PRMT R21, R170, 0x7604, R21 ;  /* 0x00007604aa157816 */ /* 0x000fc60000000015 */
[----:B------:R-:W4:Y:S04]  /*33e0*/  LDS.U8 R186, [R10+0x7000] ;  /* 0x007000000aba7984 */ /* 0x000f280000000000 */
[----:B------:R-:W4:Y:S01]  /*33f0*/  LDS.U8 R192, [R10+0x7008] ;  /* 0x007008000ac07984 */ /* 0x000f220000000000 */
[----:B0-----:R-:W-:-:S03]  /*3400*/  PRMT R165, R184, 0x7604, R165 ;  /* 0x00007604b8a57816 */ /* 0x001fc600000000a5 */
[----:B------:R-:W0:Y:S04]  /*3410*/  LDS.U8 R161, [R12+0x6800] ;  /* 0x006800000ca17984 */ /* 0x000e280000000000 */
[----:B------:R-:W0:Y:S01]  /*3420*/  LDS.U8 R162, [R12+0x2808] ;  /* 0x002808000ca27984 */ /* 0x000e220000000000 */
[----:B-1----:R-:W-:-:S03]  /*3430*/  PRMT R167, R190, 0x7604, R167 ;  /* 0x00007604bea77816 */ /* 0x002fc600000000a7 */
[----:B------:R-:W1:Y:S01]  /*3440*/  LDS.U8 R163, [R12+0x6808] ;  /* 0x006808000ca37984 */ /* 0x000e620000000000 */
[----:B--2---:R-:W-:-:S03]  /*3450*/  PRMT R178, R178, 0x7054, R157 ;  /* 0x00007054b2b27816 */ /* 0x004fc6000000009d */
[----:B------:R-:W2:Y:S01]  /*3460*/  LDS.U8 R156, [R12+0x2800] ;  /* 0x002800000c9c7984 */ /* 0x000ea20000000000 */
[----:B------:R-:W-:-:S03]  /*3470*/  PRMT R15, R160, 0x7054, R15 ;  /* 0x00007054a00f7816 */ /* 0x000fc6000000000f */
[----:B------:R-:W2:Y:S01]  /*3480*/  LDS.U8 R168, [R12+0x3000] ;  /* 0x003000000ca87984 */ /* 0x000ea20000000000 */
[----:B---3--:R-:W-:-:S03]  /*3490*/  PRMT R182, R182, 0x7054, R159 ;  /* 0x00007054b6b67816 */ /* 0x008fc6000000009f */
[----:B------:R-:W3:Y:S01]  /*34a0*/  LDS.U8 R174, [R12+0x3008] ;  /* 0x003008000cae7984 */ /* 0x000ee20000000000 */
[----:B------:R-:W-:-:S03]  /*34b0*/  PRMT R13, R20, 0x7054, R13 ;  /* 0x00007054140d7816 */ /* 0x000fc6000000000d */
[----:B------:R-:W3:Y:S01]  /*34c0*/  LDS.U8 R188, [R12+0x7000] ;  /* 0x007000000cbc7984 */ /* 0x000ee20000000000 */
[----:B----4-:R-:W-:-:S03]  /*34d0*/  PRMT R19, R166, 0x7054, R19 ;  /* 0x00007054a6137816 */ /* 0x010fc60000000013 */
[----:B------:R-:W4:Y:S01]  /*34e0*/  LDS.U8 R194, [R12+0x7008] ;  /* 0x007008000cc27984 */ /* 0x000f220000000000 */
[----:B------:R-:W-:Y:S02]  /*34f0*/  PRMT R21, R172, 0x7054, R21 ;  /* 0x00007054ac157816 */ /* 0x000fe40000000015 */
[----:B------:R-:W-:Y:S02]  /*3500*/  PRMT R165, R186, 0x7054, R165 ;  /* 0x00007054baa57816 */ /* 0x000fe400000000a5 */
[----:B------:R-:W-:Y:S02]  /*3510*/  PRMT R167, R192, 0x7054, R167 ;  /* 0x00007054c0a77816 */ /* 0x000fe400000000a7 */
[----:B0-----:R-:W-:Y:S02]  /*3520*/  PRMT R160, R161, 0x654, R178 ;  /* 0x00000654a1a07816 */ /* 0x001fe400000000b2 */
[----:B------:R-:W-:Y:S02]  /*3530*/  PRMT R157, R162, 0x654, R15 ;  /* 0x00000654a29d7816 */ /* 0x000fe4000000000f */
[----:B-1----:R-:W-:-:S02]  /*3540*/  PRMT R161, R163, 0x654, R182 ;  /* 0x00000654a3a17816 */ /* 0x002fc400000000b6 */
[----:B--2---:R-:W-:Y:S02]  /*3550*/  PRMT R156, R156, 0x654, R13 ;  /* 0x000006549c9c7816 */ /* 0x004fe4000000000d */
[----:B------:R-:W-:Y:S02]  /*3560*/  PRMT R158, R168, 0x654, R19 ;  /* 0x00000654a89e7816 */ /* 0x000fe40000000013 */
[----:B---3--:R-:W-:Y:S02]  /*3570*/  PRMT R159, R174, 0x654, R21 ;  /* 0x00000654ae9f7816 */ /* 0x008fe40000000015 */
[----:B------:R-:W-:Y:S02]  /*3580*/  PRMT R162, R188, 0x654, R165 ;  /* 0x00000654bca27816 */ /* 0x000fe400000000a5 */
[----:B----4-:R-:W-:Y:S01]  /*3590*/  PRMT R163, R194, 0x654, R167 ;  /* 0x00000654c2a37816 */ /* 0x010fe200000000a7 */
[----:B------:R-:W-:Y:S06]  /*35a0*/  @!P0 BRA `(.L_x_28) ;  /* 0x0000000000048947 */ /* 0x000fec0003800000 */
[----:B------:R-:W-:Y:S01]  /*35b0*/  BPT.TRAP 0x1 ;  /* 0x000000040000795c */ /* 0x000fe20000300000 */
.L_x_28:
[----:B------:R-:W-:Y:S01]  /*35c0*/  UISETP.GT.U32.AND UP0, UPT, UR42, 0x1, UPT ;  /* 0x000000012a00788c */ /* 0x000fe2000bf04070 */
[----:B------:R-:W-:-:S04]  /*35d0*/  IMAD.U32 R13, RZ, RZ, UR5 ;  /* 0x00000005ff0d7e24 */ /* 0x000fc8000f8e00ff */
[----:B------:R-:W-:Y:S01]  /*35e0*/  IMAD R13, R13, 0x8, R0 ;  /* 0x000000080d0d7824 */ /* 0x000fe200078e0200 */
[----:B------:R-:W-:-:S03]  /*35f0*/  PLOP3.LUT P2, PT, PT, PT, UP0, 0x80, 0x0 ;  /* 0x000000000000781c */ /* 0x000fc60003f4f008 */
[----:B------:R-:W-:-:S05]  /*3600*/  VIADD R13, R13, 0x20 ;  /* 0x000000200d0d7836 */ /* 0x000fca0000000000 */
[----:B------:R-:W-:-:S04]  /*3610*/  PRMT R13, RZ, 0x654, R13 ;  /* 0x00000654ff0d7816 */ /* 0x000fc8000000000d */
[----:B------:R0:W-:Y:S01]  /*3620*/  SYNCS.ARRIVE.TRANS64.RED.A1T0 RZ, [R13+URZ], RZ ;  /* 0x000000ff0dff79a7 */ /* 0x0001e2000810043f */
[----:B------:R-:W-:Y:S05]  /*3630*/  @P2 BRA `(.L_x_29) ;  /* 0x0000000000042947 */ /* 0x000fea0003800000 */
[----:B------:R-:W-:Y:S01]  /*3640*/  BPT.TRAP 0x1 ;  /* 0x000000040000795c */ /* 0x000fe20000300000 */
.L_x_29:
[----:B------:R-:W-:Y:S01]  /*3650*/  UIADD3 UR8, UR10, 0x4, URZ ;  /* 0x000000040a087890 */ /* 0x000fe2000fffe03f */
[----:B------:R-:W-:Y:S01]  /*3660*/  WARPGROUP.ARRIVE ;  /* 0x00000000000079c5 */ /* 0x000fe20000000000 */
[----:B------:R-:W-:Y:S01]  /*3670*/  UMOV UR15, 0x40000040 ;  /* 0x40000040000f7882 */ /* 0x000fe20000000000 */
[----:B------:R-:W-:-:S04]  /*3680*/  UIADD3 UR5, UR5, 0x1, URZ ;  /* 0x0000000105057890 */ /* 0x000fc8000fffe03f */
[----:B------:R-:W-:Y:S01]  /*3690*/  UMOV UR14, UR8 ;  /* 0x00000008000e7c82 */ /* 0x000fe20008000000 */
[----:B------:R-:W-:Y:S01]  /*36a0*/  UISETP.NE.AND UP0, UPT, UR5, 0x4, UPT ;  /* 0x000000040500788c */ /* 0x000fe2000bf05270 */
[----:B------:R-:W-:Y:S03]  /*36b0*/  QGMMA.64x128x32.F32.E4M3.E4M3 R88, R156, gdesc[UR12], R88, gsb0 ;  /* 0x01e0000c9c587df3 */ /* 0x000fe60008000858 */
[----:B------:R-:W-:Y:S01]  /*36c0*/  USEL UR5, UR5, URZ, UP0 ;  /* 0x0000003f05057287 */ /* 0x000fe20008000000 */
[----:B------:R-:W-:Y:S02]  /*36d0*/  WARPGROUP.DEPBAR.LE gsb0, 0x0 ;  /* 0x00008000000079c5 */ /* 0x000fe40000010000 */
[----:B------:R-:W-:-:S06]  /*36e0*/  WARPGROUP.ARRIVE ;  /* 0x00000000000079c5 */ /* 0x000fcc0000000000 */
[----:B------:R-:W-:Y:S03]  /*36f0*/  QGMMA.64x128x32.F32.E4M3.E4M3 R24, R160, gdesc[UR12], R24, gsb0 ;  /* 0x01e0000ca0187df3 */ /* 0x000fe60008000818 */
[----:B------:R-:W-:Y:S02]  /*3700*/  WARPGROUP.DEPBAR.LE gsb0, 0x0 ;  /* 0x00008000000079c5 */ /* 0x000fe40000010000 */
[----:B------:R-:W-:Y:S04]  /*3710*/  LDS.U8 R15, [R9+0x3808] ;  /* 0x00380800090f7984 */ /* 0x000fe80000000000 */
[----:B------:R-:W1:Y:S04]  /*3720*/  LDS.U8 R158, [R11+0x3808] ;  /* 0x003808000b9e7984 */ /* 0x000e680000000000 */
[----:B------:R-:W-:Y:S04]  /*3730*/  LDS.U8 R163, [R9+0x8000] ;  /* 0x0080000009a37984 */ /* 0x000fe80000000000 */
[----:B------:R-:W2:Y:S04]  /*3740*/  LDS.U8 R184, [R11+0x8000] ;  /* 0x008000000bb87984 */ /* 0x000ea80000000000 */
[----:B0-----:R-:W-:Y:S04]  /*3750*/  LDS.U8 R13, [R9+0x3800] ;  /* 0x00380000090d7984 */ /* 0x001fe80000000000 */
[----:B------:R-:W0:Y:S04]  /*3760*/  LDS.U8 R14, [R11+0x3800] ;  /* 0x003800000b0e7984 */ /* 0x000e280000000000 */
[----:B------:R-:W-:Y:S04]  /*3770*/  LDS.U8 R19, [R9+0x4000] ;  /* 0x0040000009137984 */ /* 0x000fe80000000000 */
[----:B------:R-:W-:Y:S04]  /*3780*/  LDS.U8 R21, [R9+0x4008] ;  /* 0x0040080009157984 */ /* 0x000fe80000000000 */
[----:B------:R-:W-:Y:S04]  /*3790*/  LDS.U8 R157, [R9+0x7800] ;  /* 0x00780000099d7984 */ /* 0x000fe80000000000 */
[----:B------:R-:W-:Y:S04]  /*37a0*/  LDS.U8 R159, [R9+0x7808] ;  /* 0x00780800099f7984 */ /* 0x000fe80000000000 */
[----:B------:R-:W-:Y:S04]  /*37b0*/  LDS.U8 R165, [R9+0x8008] ;  /* 0x0080080009a57984 */ /* 0x000fe80000000000 */
[----:B------:R-:W3:Y:S01]  /*37c0*/  LDS.U8 R164, [R11+0x4000] ;  /* 0x004000000ba47984 */ /* 0x000ee20000000000 */
[----:B-1----:R-:W-:-:S03]  /*37d0*/  PRMT R15, R158, 0x7604, R15 ;  /* 0x000076049e0f7816 */ /* 0x002fc6000000000f */
[----:B------:R-:W1:Y:S04]  /*37e0*/  LDS.U8 R170, [R11+0x4008] ;  /* 0x004008000baa7984 */ /* 0x000e680000000000 */
[----:B------:R-:W4:Y:S01]  /*37f0*/  LDS.U8 R176, [R11+0x7800] ;  /* 0x007800000bb07984 */ /* 0x000f220000000000 */
[----:B--2---:R-:W-:-:S03]  /*3800*/  PRMT R163, R184, 0x7604, R163 ;  /* 0x00007604b8a37816 */ /* 0x004fc600000000a3 */
[----:B------:R-:W2:Y:S04]  /*3810*/  LDS.U8 R180, [R11+0x7808] ;  /* 0x007808000bb47984 */ /* 0x000ea80000000000 */
[----:B------:R-:W2:Y:S01]  /*3820*/  LDS.U8 R190, [R11+0x8008] ;  /* 0x008008000bbe7984 */ /* 0x000ea20000000000 */
[----:B0-----:R-:W-:-:S03]  /*3830*/  PRMT R13, R14, 0x7604, R13 ;  /* 0x000076040e0d7816 */ /* 0x001fc6000000000d */
[----:B------:R-:W0:Y:S04]  /*3840*/  LDS.U8 R160, [R10+0x3808] ;  /* 0x003808000aa07984 */ /* 0x000e280000000000 */
[----:B------:R-:W0:Y:S04]  /*3850*/  LDS.U8 R186, [R10+0x8000] ;  /* 0x008000000aba7984 */ /* 0x000e280000000000 */
[----:B------:R-:W0:Y:S04]  /*3860*/  LDS.U8 R20, [R10+0x3800] ;  /* 0x003800000a147984 */ /* 0x000e280000000000 */
[----:B------:R-:W0:Y:S04]  /*3870*/  LDS.U8 R166, [R10+0x4000] ;  /* 0x004000000aa67984 */ /* 0x000e280000000000 */
[----:B------:R-:W0:Y:S04]  /*3880*/  LDS.U8 R172, [R10+0x4008] ;  /* 0x004008000aac7984 */ /* 0x000e280000000000 */
[----:B------:R-:W0:Y:S01]  /*3890*/  LDS.U8 R178, [R10+0x7800] ;  /* 0x007800000ab27984 */ /* 0x000e220000000000 */
[----:B---3--:R-:W-:-:S03]  /*38a0*/  PRMT R19, R164, 0x7604, R19 ;  /* 0x00007604a4137816 */ /* 0x008fc60000000013 */
[----:B------:R-:W3:Y:S01]  /*38b0*/  LDS.U8 R182, [R10+0x7808] ;  /* 0x007808000ab67984 */ /* 0x000ee20000000000 */
[----:B-1----:R-:W-:-:S03]  /*38c0*/  PRMT R21, R170, 0x7604, R21 ;  /* 0x00007604aa157816 */ /* 0x002fc60000000015 */
[----:B------:R-:W1:Y:S01]  /*38d0*/  LDS.U8 R192, [R10+0x8008] ;  /* 0x008008000ac07984 */ /* 0x000e620000000000 */
[----:B----4-:R-:W-:-:S03]  /*38e0*/  PRMT R157, R176, 0x7604, R157 ;  /* 0x00007604b09d7816 */ /* 0x010fc6000000009d */
[----:B------:R-:W4:Y:S01]  /*38f0*/  LDS.U8 R162, [R12+0x3808] ;  /* 0x003808000ca27984 */ /* 0x000f220000000000 */
[----:B--2---:R-:W-:-:S03]  /*3900*/  PRMT R159, R180, 0x7604, R159 ;  /* 0x00007604b49f7816 */ /* 0x004fc6000000009f */
[----:B------:R-:W2:Y:S01]  /*3910*/  LDS.U8 R188, [R12+0x8000] ;  /* 0x008000000cbc7984 */ /* 0x000ea20000000000 */
[----:B------:R-:W-:-:S03]  /*3920*/  PRMT R165, R190, 0x7604, R165 ;  /* 0x00007604bea57816 */ /* 0x000fc600000000a5 */
[----:B------:R-:W2:Y:S01]  /*3930*/  LDS.U8 R156, [R12+0x3800] ;  /* 0x003800000c9c7984 */ /* 0x000ea20000000000 */
[----:B0-----:R-:W-:-:S03]  /*3940*/  PRMT R15, R160, 0x7054, R15 ;  /* 0x00007054a00f7816 */ /* 0x001fc6000000000f */
[----:B------:R-:W0:Y:S01]  /*3950*/  LDS.U8 R168, [R12+0x4000] ;  /* 0x004000000ca87984 */ /* 0x000e220000000000 */
[----:B------:R-:W-:-:S03]  /*3960*/  PRMT R163, R186, 0x7054, R163 ;  /* 0x00007054baa37816 */ /* 0x000fc600000000a3 */
[----:B------:R-:W0:Y:S01]  /*3970*/  LDS.U8 R174, [R12+0x4008] ;  /* 0x004008000cae7984 */ /* 0x000e220000000000 */
[----:B------:R-:W-:-:S03]  /*3980*/  PRMT R13, R20, 0x7054, R13 ;  /* 0x00007054140d7816 */ /* 0x000fc6000000000d */
[----:B------:R-:W0:Y:S01]  /*3990*/  LDS.U8 R9, [R12+0x7800] ;  /* 0x007800000c097984 */ /* 0x000e220000000000 */
[----:B------:R-:W-:-:S03]  /*39a0*/  PRMT R19, R166, 0x7054, R19 ;  /* 0x00007054a6137816 */ /* 0x000fc60000000013 */
[----:B------:R-:W0:Y:S01]  /*39b0*/  LDS.U8 R161, [R12+0x7808] ;  /* 0x007808000ca17984 */ /* 0x000e220000000000 */
[----:B------:R-:W-:-:S03]  /*39c0*/  PRMT R21, R172, 0x7054, R21 ;  /* 0x00007054ac157816 */ /* 0x000fc60000000015 */
[----:B------:R-:W0:Y:S01]  /*39d0*/  LDS.U8 R194, [R12+0x8008] ;  /* 0x008008000cc27984 */ /* 0x000e220000000000 */
[----:B------:R-:W-:Y:S02]  /*39e0*/  PRMT R178, R178, 0x7054, R157 ;  /* 0x00007054b2b27816 */ /* 0x000fe4000000009d */
[----:B---3--:R-:W-:Y:S02]  /*39f0*/  PRMT R182, R182, 0x7054, R159 ;  /* 0x00007054b6b67816 */ /* 0x008fe4000000009f */
[----:B-1----:R-:W-:Y:S02]  /*3a00*/  PRMT R165, R192, 0x7054, R165 ;  /* 0x00007054c0a57816 */ /* 0x002fe400000000a5 */
[----:B----4-:R-:W-:Y:S02]  /*3a10*/  PRMT R157, R162, 0x654, R15 ;  /* 0x00000654a29d7816 */ /* 0x010fe4000000000f */
[----:B--2---:R-:W-:Y:S02]  /*3a20*/  PRMT R162, R188, 0x654, R163 ;  /* 0x00000654bca27816 */ /* 0x004fe400000000a3 */
[----:B------:R-:W-:-:S02]  /*3a30*/  PRMT R156, R156, 0x654, R13 ;  /* 0x000006549c9c7816 */ /* 0x000fc4000000000d */
[----:B0-----:R-:W-:Y:S02]  /*3a40*/  PRMT R158, R168, 0x654, R19 ;  /* 0x00000654a89e7816 */ /* 0x001fe40000000013 */
[----:B------:R-:W-:Y:S02]  /*3a50*/  PRMT R159, R174, 0x654, R21 ;  /* 0x00000654ae9f7816 */ /* 0x000fe40000000015 */
[----:B------:R-:W-:Y:S02]  /*3a60*/  PRMT R160, R9, 0x654, R178 ;  /* 0x0000065409a07816 */ /* 0x000fe400000000b2 */
[----:B------:R-:W-:Y:S02]  /*3a70*/  PRMT R161, R161, 0x654, R182 ;  /* 0x00000654a1a17816 */ /* 0x000fe400000000b6 */
[----:B------:R-:W-:Y:S01]  /*3a80*/  PRMT R163, R194, 0x654, R165 ;  /* 0x00000654c2a37816 */ /* 0x000fe200000000a5 */
[----:B------:R-:W-:Y:S06]  /*3a90*/  @!P0 BRA `(.L_x_30) ;  /* 0x0000000000048947 */ /* 0x000fec0003800000 */
[----:B------:R-:W-:Y:S01]  /*3aa0*/  BPT.TRAP 0x1 ;  /* 0x000000040000795c */ /* 0x000fe20000300000 */
.L_x_30:
[----:B------:R-:W-:Y:S01]  /*3ab0*/  IMAD.SHL.U32 R10, R3, 0x8000, RZ ;  /* 0x00008000030a7824 */ /* 0x000fe200078e00ff */
[----:B------:R-:W-:Y:S04]  /*3ac0*/  BSSY B0, `(.L_x_31) ;  /* 0x0000006000007945 */ /* 0x000fe80003800000 */
[----:B------:R-:W-:-:S05]  /*3ad0*/  LOP3.LUT R9, R10, R5, RZ, 0xfc, !PT ;  /* 0x000000050a097212 */ /* 0x000fca00078efcff */
[----:B------:R-:W-:Y:S01]  /*3ae0*/  IMAD.IADD R13, R0, 0x1, R9 ;  /* 0x00000001000d7824 */ /* 0x000fe200078e0209 */
[----:B------:R-:W-:Y:S06]  /*3af0*/  @P1 BRA `(.L_x_32) ;  /* 0x0000000000081947 */ /* 0x000fec0003800000 */
[----:B------:R-:W0:Y:S02]  /*3b00*/  SYNCS.PHASECHK.TRANS64.TRYWAIT P1, [R8+URZ], R7 ;  /* 0x00000007080075a7 */ /* 0x000e24000802017f */
[----:B0-----:R-:W-:Y:S05]  /*3b10*/  @!P1 BRA `(.L_x_33) ;  /* 0x000000c400009947 */ /* 0x001fea0003800000 */
.L_x_32:
[----:B------:R-:W-:Y:S05]  /*3b20*/  BSYNC B0 ;  /* 0x0000000000007941 */ /* 0x000fea0003800000 */
.L_x_31:
[--C-:B------:R-:W-:Y:S01]  /*3b30*/  IMAD.IADD R167, R6, 0x1, R13.reuse ;  /* 0x0000000106a77824 */ /* 0x100fe200078e020d */
[----:B------:R-:W-:Y:S01]  /*3b40*/  LDS.U8 R9, [R13+0x808] ;  /* 0x000808000d097984 */ /* 0x000fe20000000000 */
[C---:B------:R-:W-:Y:S01]  /*3b50*/  IMAD.IADD R171, R4.reuse, 0x1, R13 ;  /* 0x0000000104ab7824 */ /* 0x040fe200078e020d */
[----:B------:R-:W-:Y:S05]  /*3b60*/  WARPSYNC.ALL ;  /* 0x0000000000007948 */ /* 0x000fea0003800000 */
[----:B------:R-:W-:Y:S01]  /*3b70*/  LDS.U8 R165, [R13+0x5000] ;  /* 0x005000000da57984 */ /* 0x000fe20000000000 */
[----:B------:R-:W-:-:S03]  /*3b80*/  IMAD.IADD R175, R4, 0x1, R167 ;  /* 0x0000000104af7824 */ /* 0x000fc600078e02a7 */
[----:B------:R-:W1:Y:S04]  /*3b90*/  LDS.U8 R14, [R167+0x808] ;  /* 0x00080800a70e7984 */ /* 0x000e680000000000 */
[----:B------:R-:W2:Y:S04]  /*3ba0*/  LDS.U8 R190, [R167+0x5000] ;  /* 0x00500000a7be7984 */ /* 0x000ea80000000000 */
[----:B0-----:R-:W-:Y:S04]  /*3bb0*/  LDS.U8 R7, [R13+0x800] ;  /* 0x000800000d077984 */ /* 0x001fe80000000000 */
[----:B------:R-:W-:Y:S04]  /*3bc0*/  LDS.U8 R11, [R13+0x1000] ;  /* 0x001000000d0b7984 */ /* 0x000fe80000000000 */
[----:B------:R-:W-:Y:S04]  /*3bd0*/  LDS.U8 R15, [R13+0x1008] ;  /* 0x001008000d0f7984 */ /* 0x000fe80000000000 */
[----:B------:R-:W-:Y:S04]  /*3be0*/  LDS.U8 R19, [R13+0x4800] ;  /* 0x004800000d137984 */ /* 0x000fe80000000000 */
[----:B------:R-:W-:Y:S04]  /*3bf0*/  LDS.U8 R21, [R13+0x4808] ;  /* 0x004808000d157984 */ /* 0x000fe80000000000 */
[----:B------:R-:W-:Y:S04]  /*3c00*/  LDS.U8 R169, [R13+0x5008] ;  /* 0x005008000da97984 */ /* 0x000fe80000000000 */
[----:B------:R-:W0:Y:S04]  /*3c10*/  LDS.U8 R8, [R167+0x800] ;  /* 0x00080000a7087984 */ /* 0x000e280000000000 */
[----:B------:R-:W3:Y:S04]  /*3c20*/  LDS.U8 R166, [R167+0x1000] ;  /* 0x00100000a7a67984 */ /* 0x000ee80000000000 */
[----:B------:R-:W4:Y:S01]  /*3c30*/  LDS.U8 R172, [R167+0x1008] ;  /* 0x00100800a7ac7984 */ /* 0x000f220000000000 */
[----:B-1----:R-:W-:-:S03]  /*3c40*/  PRMT R9, R14, 0x7604, R9 ;  /* 0x000076040e097816 */ /* 0x002fc60000000009 */
[----:B------:R-:W1:Y:S01]  /*3c50*/  LDS.U8 R178, [R167+0x4800] ;  /* 0x00480000a7b27984 */ /* 0x000e620000000000 */
[----:B--2---:R-:W-:-:S03]  /*3c60*/  PRMT R165, R190, 0x7604, R165 ;  /* 0x00007604bea57816 */ /* 0x004fc600000000a5 */
[----:B------:R-:W2:Y:S04]  /*3c70*/  LDS.U8 R184, [R167+0x4808] ;  /* 0x00480800a7b87984 */ /* 0x000ea80000000000 */
[----:B------:R-:W2:Y:S04]  /*3c80*/  LDS.U8 R194, [R167+0x5008] ;  /* 0x00500800a7c27984 */ /* 0x000ea80000000000 */
[----:B------:R-:W2:Y:S04]  /*3c90*/  LDS.U8 R20, [R171+0x808] ;  /* 0x00080800ab147984 */ /* 0x000ea80000000000 */
[----:B------:R-:W2:Y:S04]  /*3ca0*/  LDS.U8 R192, [R171+0x5000] ;  /* 0x00500000abc07984 */ /* 0x000ea80000000000 */
[----:B------:R-:W2:Y:S04]  /*3cb0*/  LDS.U8 R12, [R171+0x800] ;  /* 0x00080000ab0c7984 */ /* 0x000ea80000000000 */
[----:B------:R-:W2:Y:S04]  /*3cc0*/  LDS.U8 R170, [R171+0x1000] ;  /* 0x00100000abaa7984 */ /* 0x000ea80000000000 */
[----:B------:R-:W2:Y:S01]  /*3cd0*/  LDS.U8 R174, [R171+0x1008] ;  /* 0x00100800abae7984 */ /* 0x000ea20000000000 */
[----:B0-----:R-:W-:-:S03]  /*3ce0*/  PRMT R7, R8, 0x7604, R7 ;  /* 0x0000760408077816 */ /* 0x001fc60000000007 */
[----:B------:R-:W0:Y:S01]  /*3cf0*/  LDS.U8 R180, [R171+0x4800] ;  /* 0x00480000abb47984 */ /* 0x000e220000000000 */
[----:B---3--:R-:W-:-:S03]  /*3d00*/  PRMT R11, R166, 0x7604, R11 ;  /* 0x00007604a60b7816 */ /* 0x008fc6000000000b */
[----:B------:R-:W3:Y:S01]  /*3d10*/  LDS.U8 R186, [R171+0x4808] ;  /* 0x00480800abba7984 */ /* 0x000ee20000000000 */
[----:B----4-:R-:W-:-:S03]  /*3d20*/  PRMT R15, R172, 0x7604, R15 ;  /* 0x00007604ac0f7816 */ /* 0x010fc6000000000f */
[----:B------:R-:W4:Y:S01]  /*3d30*/  LDS.U8 R196, [R171+0x5008] ;  /* 0x00500800abc47984 */ /* 0x000f220000000000 */
[----:B-1----:R-:W-:-:S03]  /*3d40*/  PRMT R19, R178, 0x7604, R19 ;  /* 0x00007604b2137816 */ /* 0x002fc60000000013 */
[----:B------:R-:W1:Y:S01]  /*3d50*/  LDS.U8 R164, [R175+0x808] ;  /* 0x00080800afa47984 */ /* 0x000e620000000000 */
[----:B--2---:R-:W-:-:S03]  /*3d60*/  PRMT R21, R184, 0x7604, R21 ;  /* 0x00007604b8157816 */ /* 0x004fc60000000015 */
[----:B------:R-:W2:Y:S01]  /*3d70*/  LDS.U8 R167, [R175+0x5000] ;  /* 0x00500000afa77984 */ /* 0x000ea20000000000 */
[----:B------:R-:W-:-:S03]  /*3d80*/  PRMT R169, R194, 0x7604, R169 ;  /* 0x00007604c2a97816 */ /* 0x000fc600000000a9 */
        /* <DEDUP_REMOVED lines=11> */
[----:B0-----:R-:W-:Y:S02]  /*3e40*/  PRMT R19, R180, 0x7054, R19 ;  /* 0x00007054b4137816 */ /* 0x001fe40000000013 */
[----:B---3--:R-:W-:Y:S02]  /*3e50*/  PRMT R21, R186, 0x7054, R21 ;  /* 0x00007054ba157816 */ /* 0x008fe40000000015 */
[----:B----4-:R-:W-:Y:S02]  /*3e60*/  PRMT R196, R196, 0x7054, R169 ;  /* 0x00007054c4c47816 */ /* 0x010fe400000000a9 */
[----:B-1----:R-:W-:Y:S02]  /*3e70*/  PRMT R169, R164, 0x654, R9 ;  /* 0x00000654a4a97816 */ /* 0x002fe40000000009 */
[----:B--2---:R-:W-:Y:S02]  /*3e80*/  PRMT R166, R167, 0x654, R192 ;  /* 0x00000654a7a67816 */ /* 0x004fe400000000c0 */
[----:B------:R-:W-:-:S02]  /*3e90*/  PRMT R168, R168, 0x654, R7 ;  /* 0x00000654a8a87816 */ /* 0x000fc40000000007 */
[----:B------:R-:W-:Y:S02]  /*3ea0*/  PRMT R170, R13, 0x654, R170 ;  /* 0x000006540daa7816 */ /* 0x000fe400000000aa */
[----:B------:R-:W-:Y:S02]  /*3eb0*/  PRMT R171, R176, 0x654, R15 ;  /* 0x00000654b0ab7816 */ /* 0x000fe4000000000f */
[----:B------:R-:W-:Y:S02]  /*3ec0*/  PRMT R164, R182, 0x654, R19 ;  /* 0x00000654b6a47816 */ /* 0x000fe40000000013 */
[----:B------:R-:W-:Y:S02]  /*3ed0*/  PRMT R165, R188, 0x654, R21 ;  /* 0x00000654bca57816 */ /* 0x000fe40000000015 */
[----:B------:R-:W-:Y:S01]  /*3ee0*/  PRMT R167, R173, 0x654, R196 ;  /* 0x00000654ada77816 */ /* 0x000fe200000000c4 */
[----:B------:R-:W-:Y:S01]  /*3ef0*/  UIADD3 UR8, UR10, 0x6, URZ ;  /* 0x000000060a087890 */ /* 0x000fe2000fffe03f */
[----:B------:R-:W-:Y:S01]  /*3f00*/  WARPGROUP.ARRIVE ;  /* 0x00000000000079c5 */ /* 0x000fe20000000000 */
[----:B------:R-:W-:Y:S01]  /*3f10*/  UMOV UR11, 0x40000040 ;  /* 0x40000040000b7882 */ /* 0x000fe20000000000 */
[----:B------:R-:W-:Y:S01]  /*3f20*/  UISETP.GT.AND UP0, UPT, UR6, 0x2, UPT ;  /* 0x000000020600788c */ /* 0x000fe2000bf04270 */
[----:B------:R-:W-:Y:S01]  /*3f30*/  R2UR UR7, R3 ;  /* 0x00000000030772ca */ /* 0x000fe200000e0000 */
[----:B------:R-:W-:-:S02]  /*3f40*/  UIADD3 UR6, UR6, -0x1, URZ ;  /* 0xffffffff06067890 */ /* 0x000fc4000fffe03f */
[----:B------:R-:W-:Y:S02]  /*3f50*/  UMOV UR10, UR8 ;  /* 0x00000008000a7c82 */ /* 0x000fe40008000000 */
[----:B------:R-:W-:Y:S01]  /*3f60*/  QGMMA.64x128x32.F32.E4M3.E4M3 R88, R156, gdesc[UR8], R88, gsb0 ;  /* 0x01e000089c587df3 */ /* 0x000fe20008000858 */
[----:B------:R-:W-:Y:S02]  /*3f70*/  PLOP3.LUT P1, PT, PT, PT, UP0, 0x80, 0x0 ;  /* 0x000000000000781c */ /* 0x000fe40003f2f008 */
[----:B------:R-:W-:Y:S02]  /*3f80*/  WARPGROUP.DEPBAR.LE gsb0, 0x0 ;  /* 0x00008000000079c5 */ /* 0x000fe40000010000 */
[----:B------:R-:W-:-:S07]  /*3f90*/  WARPGROUP.ARRIVE ;  /* 0x00000000000079c5 */ /* 0x000fce0000000000 */
[----:B------:R-:W-:Y:S03]  /*3fa0*/  QGMMA.64x128x32.F32.E4M3.E4M3 R24, R160, gdesc[UR8], R24, gsb0 ;  /* 0x01e00008a0187df3 */ /* 0x000fe60008000818 */
[----:B------:R-:W-:Y:S02]  /*3fb0*/  WARPGROUP.DEPBAR.LE gsb0, 0x0 ;  /* 0x00008000000079c5 */ /* 0x000fe40000010000 */
[----:B------:R-:W-:Y:S05]  /*3fc0*/  @P1 BRA `(.L_x_34) ;  /* 0xffffffec00141947 */ /* 0x000fea000383ffff */
.L_x_26:
[----:B------:R-:W-:Y:S01]  /*3fd0*/  IMAD.MOV.U32 R9, RZ, RZ, 0x40000040 ;  /* 0x40000040ff097424 */ /* 0x000fe200078e00ff */
[----:B------:R-:W-:Y:S01]  /*3fe0*/  LEA R8, R3, UR4, 0xa ;  /* 0x0000000403087c11 */ /* 0x000fe2000f8e50ff */
[----:B------:R-:W-:Y:S01]  /*3ff0*/  WARPGROUP.ARRIVE ;  /* 0x00000000000079c5 */ /* 0x000fe20000000000 */
[----:B------:R-:W-:Y:S02]  /*4000*/  IADD3 R3, R0, R10, R5 ;  /* 0x0000000a00037210 */ /* 0x000fe40007ffe005 */
[----:B------:R-:W-:Y:S02]  /*4010*/  R2UR UR6, R8 ;  /* 0x00000000080672ca */ /* 0x000fe400000e0000 */
[C---:B------:R-:W-:Y:S01]  /*4020*/  R2UR UR7, R9.reuse ;  /* 0x00000000090772ca */ /* 0x040fe200000e0000 */
[--C-:B------:R-:W-:Y:S01]  /*4030*/  IMAD.IADD R7, R6, 0x1, R3.reuse ;  /* 0x0000000106077824 */ /* 0x100fe200078e0203 */
[----:B------:R-:W-:Y:S01]  /*4040*/  R2UR UR10, R8 ;  /* 0x00000000080a72ca */ /* 0x000fe200000e0000 */
[C---:B------:R-:W-:Y:S01]  /*4050*/  IMAD.IADD R6, R4.reuse, 0x1, R3 ;  /* 0x0000000104067824 */ /* 0x040fe200078e0203 */
[----:B------:R-:W-:Y:S01]  /*4060*/  R2UR UR11, R9 ;  /* 0x00000000090b72ca */ /* 0x000fe200000e0000 */
[----:B------:R-:W-:-:S02]  /*4070*/  IMAD.IADD R10, R4, 0x1, R7 ;  /* 0x00000001040a7824 */ /* 0x000fc400078e0207 */
[----:B------:R-:W-:-:S06]  /*4080*/  VIADD R4, R8, 0x2 ;  /* 0x0000000208047836 */ /* 0x000fcc0000000000 */
[----:B------:R-:W-:Y:S01]  /*4090*/  QGMMA.64x128x32.F32.E4M3.E4M3 R88, R168, gdesc[UR4], R88, gsb0 ;  /* 0x01e00004a8587df3 */ /* 0x000fe20008000858 */
[----:B------:R-:W-:Y:S02]  /*40a0*/  R2UR UR6, R4 ;  /* 0x00000000040672ca */ /* 0x000fe400000e0000 */
[----:B------:R-:W-:Y:S02]  /*40b0*/  WARPGROUP.DEPBAR.LE gsb0, 0x0 ;  /* 0x00008000000079c5 */ /* 0x000fe40000010000 */
[----:B------:R-:W-:-:S07]  /*40c0*/  WARPGROUP.ARRIVE ;  /* 0x00000000000079c5 */ /* 0x000fce0000000000 */
[----:B------:R-:W-:Y:S01]  /*40d0*/  QGMMA.64x128x32.F32.E4M3.E4M3 R24, R164, gdesc[UR8], R24, gsb0 ;  /* 0x01e00008a4187df3 */ /* 0x000fe20008000818 */
[----:B------:R-:W-:Y:S02]  /*40e0*/  R2UR UR10, R4 ;  /* 0x00000000040a72ca */ /* 0x000fe400000e0000 */
[----:B------:R-:W-:Y:S02]  /*40f0*/  WARPGROUP.DEPBAR.LE gsb0, 0x0 ;  /* 0x00008000000079c5 */ /* 0x000fe40000010000 */
[----:B------:R-:W-:Y:S04]  /*4100*/  LDS.U8 R5, [R3+0x1800] ;  /* 0x0018000003057984 */ /* 0x000fe80000000000 */
[----:B------:R-:W-:Y:S04]  /*4110*/  LDS.U8 R13, [R3+0x1808] ;  /* 0x00180800030d7984 */ /* 0x000fe80000000000 */
[----:B------:R-:W0:Y:S04]  /*4120*/  LDS.U8 R12, [R7+0x1800] ;  /* 0x00180000070c7984 */ /* 0x000e280000000000 */
[----:B------:R-:W1:Y:S04]  /*4130*/  LDS.U8 R14, [R7+0x1808] ;  /* 0x00180800070e7984 */ /* 0x000e680000000000 */
[----:B------:R-:W-:Y:S04]  /*4140*/  LDS.U8 R15, [R3+0x2000] ;  /* 0x00200000030f7984 */ /* 0x000fe80000000000 */
[----:B------:R-:W-:Y:S04]  /*4150*/  LDS.U8 R19, [R3+0x2008] ;  /* 0x0020080003137984 */ /* 0x000fe80000000000 */
[----:B------:R-:W2:Y:S04]  /*4160*/  LDS.U8 R160, [R7+0x2000] ;  /* 0x0020000007a07984 */ /* 0x000ea80000000000 */
[----:B------:R-:W3:Y:S04]  /*4170*/  LDS.U8 R166, [R7+0x2008] ;  /* 0x0020080007a67984 */ /* 0x000ee80000000000 */
[----:B------:R-:W4:Y:S04]  /*4180*/  LDS.U8 R20, [R6+0x1808] ;  /* 0x0018080006147984 */ /* 0x000f280000000000 */
[----:B------:R-:W4:Y:S04]  /*4190*/  LDS.U8 R11, [R6+0x1800] ;  /* 0x00180000060b7984 */ /* 0x000f280000000000 */
[----:B------:R-:W4:Y:S04]  /*41a0*/  LDS.U8 R162, [R6+0x2000] ;  /* 0x0020000006a27984 */ /* 0x000f280000000000 */
[----:B------:R-:W4:Y:S04]  /*41b0*/  LDS.U8 R168, [R6+0x2008] ;  /* 0x0020080006a87984 */ /* 0x000f280000000000 */
[----:B------:R-:W4:Y:S01]  /*41c0*/  LDS.U8 R158, [R10+0x1808] ;  /* 0x001808000a9e7984 */ /* 0x000f220000000000 */
[----:B0-----:R-:W-:Y:S01]  /*41d0*/  PRMT R12, R12, 0x7604, R5 ;  /* 0x000076040c0c7816 */ /* 0x001fe20000000005 */
[----:B------:R-:W-:-:S02]  /*41e0*/  IMAD.MOV.U32 R5, RZ, RZ, 0x40000040 ;  /* 0x40000040ff057424 */ /* 0x000fc400078e00ff */
[----:B------:R-:W0:Y:S01]  /*41f0*/  LDS.U8 R156, [R10+0x1800] ;  /* 0x001800000a9c7984 */ /* 0x000e220000000000 */
[----:B-1----:R-:W-:Y:S02]  /*4200*/  PRMT R13, R14, 0x7604, R13 ;  /* 0x000076040e0d7816 */ /* 0x002fe4000000000d */
[C---:B------:R-:W-:Y:S01]  /*4210*/  R2UR UR7, R5.reuse ;  /* 0x00000000050772ca */ /* 0x040fe200000e0000 */
[----:B------:R-:W1:Y:S01]  /*4220*/  LDS.U8 R164, [R10+0x2000] ;  /* 0x002000000aa47984 */ /* 0x000e620000000000 */
[----:B------:R-:W-:-:S03]  /*4230*/  R2UR UR11, R5 ;  /* 0x00000000050b72ca */ /* 0x000fc600000e0000 */
        /* <DEDUP_REMOVED lines=13> */
[----:B------:R-:W-:-:S03]  /*4310*/  PRMT R157, R158, 0x654, R13 ;  /* 0x000006549e9d7816 */ /* 0x000fc6000000000d */
[----:B------:R-:W4:Y:S01]  /*4320*/  LDS.U8 R184, [R7+0x6000] ;  /* 0x0060000007b87984 */ /* 0x000f220000000000 */
[----:B0-----:R-:W-:-:S03]  /*4330*/  PRMT R156, R156, 0x654, R11 ;  /* 0x000006549c9c7816 */ /* 0x001fc6000000000b */
[----:B------:R-:W0:Y:S01]  /*4340*/  LDS.U8 R188, [R7+0x6008] ;  /* 0x0060080007bc7984 */ /* 0x000e220000000000 */
        /* <DEDUP_REMOVED lines=13> */
[----:B----4-:R-:W-:-:S03]  /*4420*/  PRMT R161, R184, 0x7604, R161 ;  /* 0x00007604b8a17816 */ /* 0x010fc600000000a1 */
[----:B------:R-:W-:Y:S01]  /*4430*/  QGMMA.64x128x32.F32.E4M3.E4M3 R88, R156, gdesc[UR4], R88, gsb0 ;  /* 0x01e000049c587df3 */ /* 0x000fe20008000858 */
[----:B0-----:R-:W-:Y:S02]  /*4440*/  PRMT R165, R188, 0x7604, R165 ;  /* 0x00007604bca57816 */ /* 0x001fe400000000a5 */
[----:B-1----:R-:W-:Y:S02]  /*4450*/  PRMT R21, R174, 0x7054, R21 ;  /* 0x00007054ae157816 */ /* 0x002fe40000000015 */
[----:B------:R-:W-:Y:S01]  /*4460*/  PRMT R155, R180, 0x7054, R155 ;  /* 0x00007054b49b7816 */ /* 0x000fe2000000009b */
[----:B------:R-:W-:Y:S02]  /*4470*/  WARPGROUP.DEPBAR.LE gsb0, 0x0 ;  /* 0x00008000000079c5 */ /* 0x000fe40000010000 */
[----:B------:R-:W-:Y:S02]  /*4480*/  PRMT R158, R186, 0x7054, R161 ;  /* 0x00007054ba9e7816 */ /* 0x000fe400000000a1 */
[----:B------:R-:W-:-:S02]  /*4490*/  PRMT R159, R190, 0x7054, R165 ;  /* 0x00007054be9f7816 */ /* 0x000fc400000000a5 */
[----:B------:R-:W-:Y:S02]  /*44a0*/  PRMT R156, R176, 0x654, R21 ;  /* 0x00000654b09c7816 */ /* 0x000fe40000000015 */
[----:B------:R-:W-:Y:S02]  /*44b0*/  PRMT R157, R182, 0x654, R155 ;  /* 0x00000654b69d7816 */ /* 0x000fe4000000009b */
[----:B------:R-:W-:Y:S02]  /*44c0*/  PRMT R158, R163, 0x654, R158 ;  /* 0x00000654a39e7816 */ /* 0x000fe4000000009e */
[----:B--2---:R-:W-:-:S04]  /*44d0*/  PRMT R159, R192, 0x654, R159 ;  /* 0x00000654c09f7816 */ /* 0x004fc8000000009f */
[----:B------:R-:W-:-:S06]  /*44e0*/  WARPGROUP.ARRIVE ;  /* 0x00000000000079c5 */ /* 0x000fcc0000000000 */
[----:B------:R-:W-:Y:S03]  /*44f0*/  QGMMA.64x128x32.F32.E4M3.E4M3 R24, R156, gdesc[UR8], R24, gsb0 ;  /* 0x01e000089c187df3 */ /* 0x000fe60008000818 */
[----:B------:R-:W-:Y:S02]  /*4500*/  WARPGROUP.DEPBAR.LE gsb0, 0x0 ;  /* 0x00008000000079c5 */ /* 0x000fe40000010000 */
[----:B------:R-:W-:Y:S04]  /*4510*/  LDS.U8 R14, [R3+0x3000] ;  /* 0x00300000030e7984 */ /* 0x000fe80000000000 */
[----:B------:R-:W-:Y:S04]  /*4520*/  LDS.U8 R158, [R3+0x6808] ;  /* 0x00680800039e7984 */ /* 0x000fe80000000000 */
[----:B------:R-:W0:Y:S04]  /*4530*/  LDS.U8 R21, [R7+0x3000] ;  /* 0x0030000007157984 */ /* 0x000e280000000000 */
[----:B------:R-:W1:Y:S04]  /*4540*/  LDS.U8 R171, [R7+0x6808] ;  /* 0x0068080007ab7984 */ /* 0x000e680000000000 */
[----:B------:R-:W-:Y:S04]  /*4550*/  LDS.U8 R4, [R3+0x2800] ;  /* 0x0028000003047984 */ /* 0x000fe80000000000 */
[----:B------:R-:W-:Y:S04]  /*4560*/  LDS.U8 R12, [R3+0x2808] ;  /* 0x00280800030c7984 */ /* 0x000fe80000000000 */
[----:B------:R-:W-:Y:S04]  /*4570*/  LDS.U8 R20, [R3+0x3008] ;  /* 0x0030080003147984 */ /* 0x000fe80000000000 */
[----:B------:R-:W-:Y:S04]  /*4580*/  LDS.U8 R156, [R3+0x6800] ;  /* 0x00680000039c7984 */ /* 0x000fe80000000000 */
[----:B------:R-:W-:Y:S04]  /*4590*/  LDS.U8 R164, [R3+0x7000] ;  /* 0x0070000003a47984 */ /* 0x000fe80000000000 */
[----:B------:R-:W-:Y:S04]  /*45a0*/  LDS.U8 R166, [R3+0x7008] ;  /* 0x0070080003a67984 */ /* 0x000fe80000000000 */
[----:B------:R-:W2:Y:S04]  /*45b0*/  LDS.U8 R5, [R7+0x2800] ;  /* 0x0028000007057984 */ /* 0x000ea80000000000 */
[----:B------:R-:W3:Y:S04]  /*45c0*/  LDS.U8 R15, [R7+0x2808] ;  /* 0x00280800070f7984 */ /* 0x000ee80000000000 */
[----:B------:R-:W4:Y:S01]  /*45d0*/  LDS.U8 R161, [R7+0x3008] ;  /* 0x0030080007a17984 */ /* 0x000f220000000000 */
[----:B0-----:R-:W-:-:S03]  /*45e0*/  PRMT R14, R21, 0x7604, R14 ;  /* 0x00007604150e7816 */ /* 0x001fc6000000000e */
[----:B------:R-:W0:Y:S01]  /*45f0*/  LDS.U8 R167, [R7+0x6800] ;  /* 0x0068000007a77984 */ /* 0x000e220000000000 */
[----:B-1----:R-:W-:-:S03]  /*4600*/  PRMT R158, R171, 0x7604, R158 ;  /* 0x00007604ab9e7816 */ /* 0x002fc6000000009e */
[----:B------:R-:W1:Y:S04]  /*4610*/  LDS.U8 R175, [R7+0x7000] ;  /* 0x0070000007af7984 */ /* 0x000e680000000000 */
        /* <DEDUP_REMOVED lines=8> */
[----:B---3--:R-:W-:-:S03]  /*46a0*/  PRMT R12, R15, 0x7604, R12 ;  /* 0x000076040f0c7816 */ /* 0x008fc6000000000c */
[----:B------:R-:W3:Y:S01]  /*46b0*/  LDS.U8 R177, [R6+0x7000] ;  /* 0x0070000006b17984 */ /* 0x000ee20000000000 */
[----:B----4-:R-:W-:-:S03]  /*46c0*/  PRMT R20, R161, 0x7604, R20 ;  /* 0x00007604a1147816 */ /* 0x010fc60000000014 */
[----:B------:R-:W4:Y:S01]  /*46d0*/  LDS.U8 R183, [R6+0x7008] ;  /* 0x0070080006b77984 */ /* 0x000f220000000000 */
[----:B0-----:R-:W-:-:S03]  /*46e0*/  PRMT R156, R167, 0x7604, R156 ;  /* 0x00007604a79c7816 */ /* 0x001fc6000000009c */
[----:B------:R-:W0:Y:S01]  /*46f0*/  LDS.U8 R159, [R10+0x3000] ;  /* 0x003000000a9f7984 */ /* 0x000e220000000000 */
        /* <DEDUP_REMOVED lines=14> */
[----:B--2---:R-:W-:Y:S02]  /*47e0*/  PRMT R169, R169, 0x7054, R156 ;  /* 0x00007054a9a97816 */ /* 0x004fe4000000009c */
[----:B---3--:R-:W-:Y:S02]  /*47f0*/  PRMT R164, R177, 0x7054, R164 ;  /* 0x00007054b1a47816 */ /* 0x008fe400000000a4 */
[----:B----4-:R-:W-:Y:S02]  /*4800*/  PRMT R166, R183, 0x7054, R166 ;  /* 0x00007054b7a67816 */ /* 0x010fe400000000a6 */
[----:B0-----:R-:W-:Y:S02]  /*4810*/  PRMT R158, R159, 0x654, R14 ;  /* 0x000006549f9e7816 */ /* 0x001fe4000000000e */
[----:B-1----:R-:W-:Y:S02]  /*4820*/  PRMT R161, R162, 0x654, R173 ;  /* 0x00000654a2a17816 */ /* 0x002fe400000000ad */
[----:B------:R-:W-:-:S02]  /*4830*/  PRMT R156, R13, 0x654, R4 ;  /* 0x000006540d9c7816 */ /* 0x000fc40000000004 */
[----:B------:R-:W-:Y:S02]  /*4840*/  PRMT R157, R157, 0x654, R12 ;  /* 0x000006549d9d7816 */ /* 0x000fe4000000000c */
[----:B------:R-:W-:Y:S02]  /*4850*/  PRMT R159, R165, 0x654, R20 ;  /* 0x00000654a59f7816 */ /* 0x000fe40000000014 */
[----:B------:R-:W-:Y:S02]  /*4860*/  PRMT R160, R160, 0x654, R169 ;  /* 0x00000654a0a07816 */ /* 0x000fe400000000a9 */
[----:B------:R-:W-:Y:S02]  /*4870*/  PRMT R162, R179, 0x654, R164 ;  /* 0x00000654b3a27816 */ /* 0x000fe400000000a4 */
[----:B------:R-:W-:Y:S01]  /*4880*/  PRMT R163, R185, 0x654, R166 ;  /* 0x00000654b9a37816 */ /* 0x000fe200000000a6 */
[----:B------:R-:W-:Y:S06]  /*4890*/  @!P0 BRA `(.L_x_35) ;  /* 0x0000000000048947 */ /* 0x000fec0003800000 */
[----:B------:R-:W-:Y:S01]  /*48a0*/  BPT.TRAP 0x1 ;  /* 0x000000040000795c */ /* 0x000fe20000300000 */
.L_x_35:
        /* <DEDUP_REMOVED lines=9> */
.L_x_36:
[C---:B0-----:R-:W-:Y:S01]  /*4940*/  VIADD R4, R8.reuse, 0x4 ;  /* 0x0000000408047836 */ /* 0x041fe20000000000 */
[----:B------:R-:W-:Y:S01]  /*4950*/  WARPGROUP.ARRIVE ;  /* 0x00000000000079c5 */ /* 0x000fe20000000000 */
[----:B------:R-:W-:Y:S02]  /*4960*/  IMAD.MOV.U32 R5, RZ, RZ, 0x40000040 ;  /* 0x40000040ff057424 */ /* 0x000fe400078e00ff */
[----:B------:R-:W-:Y:S01]  /*4970*/  VIADD R8, R8, 0x6 ;  /* 0x0000000608087836 */ /* 0x000fe20000000000 */
[C---:B------:R-:W-:Y:S01]  /*4980*/  R2UR UR6, R4.reuse ;  /* 0x00000000040672ca */ /* 0x040fe200000e0000 */
[----:B------:R-:W-:Y:S01]  /*4990*/  IMAD.MOV.U32 R9, RZ, RZ, 0x40000040 ;  /* 0x40000040ff097424 */ /* 0x000fe200078e00ff */
[C---:B------:R-:W-:Y:S02]  /*49a0*/  R2UR UR7, R5.reuse ;  /* 0x00000000050772ca */ /* 0x040fe400000e0000 */
[----:B------:R-:W-:Y:S02]  /*49b0*/  R2UR UR10, R4 ;  /* 0x00000000040a72ca */ /* 0x000fe400000e0000 */
[----:B------:R-:W-:-:S09]  /*49c0*/  R2UR UR11, R5 ;  /* 0x00000000050b72ca */ /* 0x000fd200000e0000 */
[----:B------:R-:W-:Y:S01]  /*49d0*/  QGMMA.64x128x32.F32.E4M3.E4M3 R88, R156, gdesc[UR4], R88, gsb0 ;  /* 0x01e000049c587df3 */ /* 0x000fe20008000858 */
[----:B------:R-:W-:Y:S02]  /*49e0*/  R2UR UR6, R8 ;  /* 0x00000000080672ca */ /* 0x000fe400000e0000 */
[----:B------:R-:W-:Y:S01]  /*49f0*/  R2UR UR7, R9 ;  /* 0x00000000090772ca */ /* 0x000fe200000e0000 */
[----:B------:R-:W-:Y:S02]  /*4a00*/  WARPGROUP.DEPBAR.LE gsb0, 0x0 ;  /* 0x00008000000079c5 */ /* 0x000fe40000010000 */
[----:B------:R-:W-:-:S06]  /*4a10*/  WARPGROUP.ARRIVE ;  /* 0x00000000000079c5 */ /* 0x000fcc0000000000 */
[----:B------:R-:W-:Y:S01]  /*4a20*/  QGMMA.64x128x32.F32.E4M3.E4M3 R24, R160, gdesc[UR8], R24, gsb0 ;  /* 0x01e00008a0187df3 */ /* 0x000fe20008000818 */
[----:B------:R-:W-:Y:S02]  /*4a30*/  R2UR UR10, R8 ;  /* 0x00000000080a72ca */ /* 0x000fe400000e0000 */
[----:B------:R-:W-:Y:S01]  /*4a40*/  R2UR UR11, R9 ;  /* 0x00000000090b72ca */ /* 0x000fe200000e0000 */
        /* <DEDUP_REMOVED lines=63> */
.L_x_22:
[----:B------:R-:W-:Y:S05]  /*4e40*/  @!P0 BRA `(.L_x_37) ;  /* 0x0000000000048947 */ /* 0x000fea0003800000 */
[----:B------:R-:W-:Y:S01]  /*4e50*/  BPT.TRAP 0x1 ;  /* 0x000000040000795c */ /* 0x000fe20000300000 */
.L_x_37:
[----:B------:R-:W-:Y:S02]  /*4e60*/  UIADD3 UR39, UR40, UR39, URZ ;  /* 0x0000002728277290 */ /* 0x000fe4000fffe03f */
[----:B------:R-:W-:Y:S02]  /*4e70*/  UISETP.GT.U32.AND UP0, UPT, UR42, 0x1, UPT ;  /* 0x000000012a00788c */ /* 0x000fe4000bf04070 */
[----:B------:R-:W-:-:S04]  /*4e80*/  ULEA UR4, UR39, 0xfffffff8, 0x3 ;  /* 0xfffffff827047891 */ /* 0x000fc8000f8e183f */
[----:B------:R-:W-:Y:S01]  /*4e90*/  ULOP3.LUT UR4, UR4, 0x18, URZ, 0xc0, !UPT ;  /* 0x0000001804047892 */ /* 0x000fe2000f8ec03f */
[----:B------:R-:W-:-:S05]  /*4ea0*/  PLOP3.LUT P0, PT, PT, PT, UP0, 0x80, 0x0 ;  /* 0x000000000000781c */ /* 0x000fca0003f0f008 */
[----:B------:R-:W-:-:S05]  /*4eb0*/  IMAD.U32 R3, RZ, RZ, UR4 ;  /* 0x00000004ff037e24 */ /* 0x000fca000f8e00ff */
[----:B------:R-:W-:-:S04]  /*4ec0*/  IADD3 R0, R0, 0x20, R3 ;  /* 0x0000002000007810 */ /* 0x000fc80007ffe003 */
[----:B------:R-:W-:-:S04]  /*4ed0*/  PRMT R0, RZ, 0x654, R0 ;  /* 0x00000654ff007816 */ /* 0x000fc80000000000 */
[----:B------:R0:W-:Y:S01]  /*4ee0*/  SYNCS.ARRIVE.TRANS64.RED.A1T0 RZ, [R0+URZ], RZ ;  /* 0x000000ff00ff79a7 */ /* 0x0001e2000810043f */
[----:B------:R-:W-:Y:S05]  /*4ef0*/  @P0 BRA `(.L_x_38) ;  /* 0x0000000000040947 */ /* 0x000fea0003800000 */
[----:B------:R-:W-:Y:S01]  /*4f00*/  BPT.TRAP 0x1 ;  /* 0x000000040000795c */ /* 0x000fe20000300000 */
.L_x_38:
[----:B------:R-:W1:Y:S01]  /*4f10*/  LDC R7, c[0x0][0x288] ;  /* 0x0000a200ff077b82 */ /* 0x000e620000000800 */
[--C-:B0-----:R-:W-:Y:S01]  /*4f20*/  SHF.R.U32.HI R0, RZ, 0x2, R18.reuse ;  /* 0x00000002ff007819 */ /* 0x101fe20000011612 */
[----:B------:R-:W-:Y:S01]  /*4f30*/  IMAD.SHL.U32 R23, R23, 0x80, RZ ;  /* 0x0000008017177824 */ /* 0x000fe200078e00ff */
[----:B------:R-:W-:Y:S01]  /*4f40*/  SHF.R.U32.HI R4, RZ, 0x7, R18 ;  /* 0x00000007ff047819 */ /* 0x000fe20000011612 */
[----:B------:R-:W-:Y:S01]  /*4f50*/  USHF.R.U32.HI UR4, URZ, 0x2, UR39 ;  /* 0x000000023f047899 */ /* 0x000fe20008011627 */
[----:B------:R-:W-:Y:S01]  /*4f60*/  LOP3.LUT R6, R0, 0x7, RZ, 0xc0, !PT ;  /* 0x0000000700067812 */ /* 0x000fe200078ec0ff */
[----:B------:R-:W-:Y:S01]  /*4f70*/  IMAD.SHL.U32 R156, R18, 0x2, RZ ;  /* 0x00000002129c7824 */ /* 0x000fe200078e00ff */
[----:B------:R-:W-:Y:S01]  /*4f80*/  LOP3.LUT R0, R4, 0x1, RZ, 0xc0, !PT ;  /* 0x0000000104007812 */ /* 0x000fe200078ec0ff */
[----:B------:R-:W-:Y:S01]  /*4f90*/  ULOP3.LUT UR4, UR4, 0x1, URZ, 0xc0, !UPT ;  /* 0x0000000104047892 */ /* 0x000fe2000f8ec03f */
[C---:B------:R-:W-:Y:S01]  /*4fa0*/  LOP3.LUT R3, R18.reuse, 0x60, RZ, 0xc0, !PT ;  /* 0x0000006012037812 */ /* 0x040fe200078ec0ff */
[----:B------:R-:W-:Y:S01]  /*4fb0*/  ULDC UR8, c[0x0][0x284] ;  /* 0x0000a10000087ab9 */ /* 0x000fe20000000800 */
[----:B------:R-:W-:Y:S01]  /*4fc0*/  LOP3.LUT R4, R18, 0x3, RZ, 0xc0, !PT ;  /* 0x0000000312047812 */ /* 0x000fe200078ec0ff */
[C---:B------:R-:W-:Y:S01]  /*4fd0*/  IMAD.SHL.U32 R19, R0.reuse, 0x40, RZ ;  /* 0x0000004000137824 */ /* 0x040fe200078e00ff */
[----:B------:R-:W-:Y:S01]  /*4fe0*/  SHF.R.U32.HI R3, RZ, 0x1, R3 ;  /* 0x00000001ff037819 */ /* 0x000fe20000011603 */
[----:B------:R-:W-:Y:S01]  /*4ff0*/  UISETP.GT.U32.AND UP1, UPT, UR39, 0x3, UPT ;  /* 0x000000032700788c */ /* 0x000fe2000bf24070 */
[----:B------:R-:W-:Y:S01]  /*5000*/  SHF.R.S32.HI R155, RZ, 0x1f, R22 ;  /* 0x0000001fff9b7819 */ /* 0x000fe20000011416 */
[----:B------:R-:W-:Y:S01]  /*5010*/  UISETP.NE.U32.AND UP0, UPT, UR4, 0x1, UPT ;  /* 0x000000010400788c */ /* 0x000fe2000bf05070 */
[--C-:B------:R-:W-:Y:S01]  /*5020*/  IADD3 R5, RZ, -R3, -R6.reuse ;  /* 0x80000003ff057210 */ /* 0x100fe20007ffe806 */
[----:B------:R-:W-:Y:S01]  /*5030*/  ULDC.64 UR6, c[0x0][0x5d0] ;  /* 0x0001740000067ab9 */ /* 0x000fe20000000a00 */
[----:B------:R-:W-:Y:S01]  /*5040*/  LOP3.LUT R19, R19, 0x40, R6, 0xe2, !PT ;  /* 0x0000004013137812 */ /* 0x000fe200078ee206 */
[----:B------:R-:W-:Y:S01]  /*5050*/  UISETP.LT.U32.AND UP1, UPT, UR40, 0x4, UP1 ;  /* 0x000000042800788c */ /* 0x000fe20008f21070 */
[C---:B------:R-:W-:Y:S01]  /*5060*/  LOP3.LUT R156, R23.reuse, 0x6, R156, 0xf8, !PT ;  /* 0x00000006179c7812 */ /* 0x040fe200078ef89c */
[----:B------:R-:W-:Y:S01]  /*5070*/  UISETP.GT.U32.AND UP0, UPT, UR40, 0x3, !UP0 ;  /* 0x000000032800788c */ /* 0x000fe2000c704070 */
[----:B------:R-:W-:Y:S01]  /*5080*/  IMAD R0, R0, -0x40, R5 ;  /* 0xffffffc000007824 */ /* 0x000fe200078e0205 */
[----:B-1----:R-:W-:Y:S01]  /*5090*/  ISETP.GE.AND P0, PT, R23, R7, PT ;  /* 0x000000071700720c */ /* 0x002fe20003f06270 */
[----:B------:R-:W-:Y:S01]  /*50a0*/  IMAD R6, R4, -0x2, R7 ;  /* 0xfffffffe04067824 */ /* 0x000fe200078e0207 */
[----:B------:R-:W-:Y:S01]  /*50b0*/  SHF.R.S32.HI R157, RZ, 0x1f, R156 ;  /* 0x0000001fff9d7819 */ /* 0x000fe2000001149c */
[C---:B------:R-:W-:Y:S01]  /*50c0*/  IMAD.SHL.U32 R7, R152.reuse, 0x100, RZ ;  /* 0x0000010098077824 */ /* 0x040fe200078e00ff */
[----:B------:R-:W-:Y:S01]  /*50d0*/  USEL UR5, URZ, 0x1, !UP1 ;  /* 0x000000013f057887 */ /* 0x000fe2000c800000 */
[----:B------:R-:W-:Y:S01]  /*50e0*/  IMAD R5, R155, UR6, RZ ;  /* 0x000000069b057c24 */ /* 0x000fe2000f8e02ff */
[----:B------:R-:W-:Y:S01]  /*50f0*/  USEL UR4, URZ, 0x1, !UP0 ;  /* 0x000000013f047887 */ /* 0x000fe2000c000000 */
[----:B------:R-:W-:Y:S01]  /*5100*/  IMAD.WIDE R12, R152, 0x100, RZ ;  /* 0x00000100980c7825 */ /* 0x000fe200078e02ff */
[----:B------:R-:W-:Y:S01]  /*5110*/  ISETP.GE.OR P0, PT, R7, UR8, P0 ;  /* 0x0000000807007c0c */ /* 0x000fe20008706670 */
[----:B------:R-:W-:-:S02]  /*5120*/  ULOP3.LUT UR39, UR39, 0x3, URZ, 0xc0, !UPT ;  /* 0x0000000327277892 */ /* 0x000fc4000f8ec03f */
[----:B------:R-:W-:Y:S01]  /*5130*/  IMAD R9, R22, UR7, R5 ;  /* 0x0000000716097c24 */ /* 0x000fe2000f8e0205 */
[----:B------:R-:W-:Y:S01]  /*5140*/  LOP3.LUT R19, R12, R19, R3, 0xfe, !PT ;  /* 0x000000130c137212 */ /* 0x000fe200078efe03 */
[----:B------:R-:W-:Y:S01]  /*5150*/  IMAD.WIDE.U32 R4, R22, UR6, R156 ;  /* 0x0000000616047c25 */ /* 0x000fe2000f8e009c */
[----:B------:R-:W-:Y:S01]  /*5160*/  ULOP3.LUT UR38, UR4, UR38, UR5, 0x96, !UPT ;  /* 0x0000002604267292 */ /* 0x000fe2000f8e9605 */
[----:B------:R-:W-:Y:S02]  /*5170*/  IADD3 R3, -R7, UR8, R0 ;  /* 0x0000000807037c10 */ /* 0x000fe4000fffe100 */
[----:B------:R-:W-:Y:S02]  /*5180*/  IMAD.IADD R5, R5, 0x1, R9 ;  /* 0x0000000105057824 */ /* 0x000fe400078e0209 */
[----:B------:R-:W-:Y:S02]  /*5190*/  IMAD.IADD R0, R6, 0x1, -R23 ;  /* 0x0000000106007824 */ /* 0x000fe400078e0a17 */
[----:B------:R-:W-:Y:S01]  /*51a0*/  IMAD.MOV.U32 R152, RZ, RZ, -0x1 ;  /* 0xffffffffff987424 */ /* 0x000fe200078e00ff */
[----:B------:R-:W-:Y:S06]  /*51b0*/  @P0 BRA `(.L_x_39) ;  /* 0x0000008c00080947 */ /* 0x000fec0003800000 */
[----:B------:R-:W0:Y:S01]  /*51c0*/  LDC.64 R20, c[0x0][0x5c8] ;  /* 0x00017200ff147b82 */ /* 0x000e220000000a00 */
[----:B------:R-:W-:Y:S01]  /*51d0*/  ULDC.64 UR4, c[0x0][0x5c0] ;  /* 0x0001700000047ab9 */ /* 0x000fe20000000a00 */
[----:B------:R-:W-:Y:S01]  /*51e0*/  BSSY B0, `(.L_x_39) ;  /* 0x00008bf000007945 */ /* 0x000fe20003800000 */
[-C--:B0-----:R-:W-:Y:S01]  /*51f0*/  IMAD R6, R13, R20.reuse, RZ ;  /* 0x000000140d067224 */ /* 0x081fe200078e02ff */
[----:B------:R-:W-:Y:S01]  /*5200*/  SHF.L.U64.HI R14, R20, 0x3, R21 ;  /* 0x00000003140e7819 */ /* 0x000fe20000010215 */
[----:B------:R-:W-:-:S04]  /*5210*/  IMAD.WIDE.U32 R4, R19, R20, R4 ;  /* 0x0000001413047225 */ /* 0x000fc800078e0004 */
[----:B------:R-:W-:Y:S01]  /*5220*/  IMAD R11, R19, R21, R6 ;  /* 0x00000015130b7224 */ /* 0x000fe200078e0206 */
[----:B------:R-:W-:Y:S01]  /*5230*/  IADD3 R10, P3, R4, UR4, RZ ;  /* 0x00000004040a7c10 */ /* 0x000fe2000ff7e0ff */
[C---:B------:R-:W-:Y:S01]  /*5240*/  IMAD.SHL.U32 R9, R20.reuse, 0x8, RZ ;  /* 0x0000000814097824 */ /* 0x040fe200078e00ff */
[----:B------:R-:W-:Y:S01]  /*5250*/  LEA R7, P2, R20, R4, 0x7 ;  /* 0x0000000414077211 */ /* 0x000fe200078438ff */
[----:B------:R-:W-:-:S03]  /*5260*/  IMAD.IADD R15, R5, 0x1, R11 ;  /* 0x00000001050f7824 */ /* 0x000fc600078e020b */
[----:B------:R-:W-:Y:S02]  /*5270*/  IADD3 R8, P1, P0, R4, UR4, R9 ;  /* 0x0000000404087c10 */ /* 0x000fe4000f83e009 */
[----:B------:R-:W-:Y:S02]  /*5280*/  IADD3.X R11, R15, UR5, RZ, P3, !PT ;  /* 0x000000050f0b7c10 */ /* 0x000fe40009ffe4ff */
[----:B-----5:R-:W-:Y:S02]  /*5290*/  FSETP.NEU.AND P3, PT, R154, RZ, PT ;  /* 0x000000ff9a00720b */ /* 0x020fe40003f6d000 */
[----:B------:R-:W-:Y:S02]  /*52a0*/  LEA.HI.X R5, R20, R15, R21, 0x7, P2 ;  /* 0x0000000f14057211 */ /* 0x000fe400010f3c15 */
[C---:B------:R-:W-:Y:S02]  /*52b0*/  IADD3 R6, P2, R7.reuse, UR4, RZ ;  /* 0x0000000407067c10 */ /* 0x040fe4000ff5e0ff */
[----:B------:R-:W-:-:S02]  /*52c0*/  IADD3 R4, P4, P5, R7, UR4, R9 ;  /* 0x0000000407047c10 */ /* 0x000fc4000fd9e009 */
[----:B------:R-:W-:Y:S02]  /*52d0*/  IADD3.X R7, R5, UR5, RZ, P2, !PT ;  /* 0x0000000505077c10 */ /* 0x000fe400097fe4ff */
[--C-:B------:R-:W-:Y:S02]  /*52e0*/  IADD3.X R9, R15, UR5, R14.reuse, P1, P0 ;  /* 0x000000050f097c10 */ /* 0x100fe40008fe040e */
[----:B------:R-:W-:Y:S01]  /*52f0*/  IADD3.X R5, R5, UR5, R14, P4, P5 ;  /* 0x0000000505057c10 */ /* 0x000fe2000a7ea40e */
[----:B------:R-:W-:Y:S06]  /*5300*/  @!P3 BRA `(.L_x_40) ;  /* 0x0000006800a0b947 */ /* 0x000fec0003800000 */
[----:B------:R-:W0:Y:S01]  /*5310*/  LDC.64 R20, c[0x0][0x5b0] ;  /* 0x00016c00ff147b82 */ /* 0x000e220000000a00 */
[----:B------:R-:W-:Y:S01]  /*5320*/  ULDC.64 UR4, c[0x0][0x5b8] ;  /* 0x00016e0000047ab9 */ /* 0x000fe20000000a00 */
[----:B------:R-:W-:Y:S01]  /*5330*/  ISETP.GE.AND P0, PT, R3, 0x1, PT ;  /* 0x000000010300780c */ /* 0x000fe20003f06270 */
[----:B------:R-:W-:Y:S01]  /*5340*/  IMAD R23, R155, UR4, RZ ;  /* 0x000000049b177c24 */ /* 0x000fe2000f8e02ff */
[----:B------:R-:W-:Y:S01]  /*5350*/  BSSY B1, `(.L_x_41) ;  /* 0x000000f000017945 */ /* 0x000fe20003800000 */
[----:B------:R-:W-:Y:S01]  /*5360*/  IMAD.WIDE.U32 R156, R22, UR4, R156 ;  /* 0x00000004169c7c25 */ /* 0x000fe2000f8e009c */
[----:B------:R-:W-:Y:S02]  /*5370*/  ISETP.LT.OR P3, PT, R0, 0x1, !P0 ;  /* 0x000000010000780c */ /* 0x000fe40004761670 */
[----:B------:R-:W1:Y:S01]  /*5380*/  LDC.64 R14, c[0x0][0x5a8] ;  /* 0x00016a00ff0e7b82 */ /* 0x000e620000000a00 */
[----:B------:R-:W-:Y:S01]  /*5390*/  IMAD R23, R22, UR5, R23 ;  /* 0x0000000516177c24 */ /* 0x000fe2000f8e0217 */
[----:B------:R-:W-:Y:S01]  /*53a0*/  PRMT R155, RZ, 0x7610, R155 ;  /* 0x00007610ff9b7816 */ /* 0x000fe2000000009b */
[----:B------:R-:W-:-:S02]  /*53b0*/  IMAD.MOV.U32 R22, RZ, RZ, R156 ;  /* 0x000000ffff167224 */ /* 0x000fc400078e009c */
[----:B------:R-:W-:Y:S02]  /*53c0*/  IMAD.IADD R23, R157, 0x1, R23 ;  /* 0x000000019d177824 */ /* 0x000fe400078e0217 */
[-C--:B0-----:R-:W-:Y:S02]  /*53d0*/  IMAD R158, R13, R20.reuse, RZ ;  /* 0x000000140d9e7224 */ /* 0x081fe400078e02ff */
[----:B------:R-:W-:-:S04]  /*53e0*/  IMAD.WIDE.U32 R156, R19, R20, R22 ;  /* 0x00000014139c7225 */ /* 0x000fc800078e0016 */
[----:B------:R-:W-:Y:S01]  /*53f0*/  IMAD R158, R19, R21, R158 ;  /* 0x00000015139e7224 */ /* 0x000fe200078e029e */
[----:B-1----:R-:W-:-:S04]  /*5400*/  IADD3 R156, P1, R156, R14, RZ ;  /* 0x0000000e9c9c7210 */ /* 0x002fc80007f3e0ff */
[----:B------:R-:W-:Y:S01]  /*5410*/  IADD3.X R157, R15, R157, R158, P1, !PT ;  /* 0x0000009d0f9d7210 */ /* 0x000fe20000ffe49e */
[----:B------:R-:W-:Y:S08]  /*5420*/  @P3 BRA `(.L_x_42) ;  /* 0x0000000000043947 */ /* 0x000ff00003800000 */
[----:B------:R0:W5:Y:S02]  /*5430*/  LDG.E.U8 R155, desc[UR36][R156.64] ;  /* 0x000000249c9b7981 */ /* 0x000164000c1e1100 */
.L_x_42:
[----:B------:R-:W-:Y:S05]  /*5440*/  BSYNC B1 ;  /* 0x0000000000017941 */ /* 0x000fea0003800000 */
.L_x_41:
[----:B-----5:R-:W-:Y:S01]  /*5450*/  LOP3.LUT R155, R155, 0xff, RZ, 0xc0, !PT ;  /* 0x000000ff9b9b7812 */ /* 0x020fe200078ec0ff */
[----:B------:R-:W-:Y:S01]  /*5460*/  BSSY B1, `(.L_x_43) ;  /* 0x000000b000017945 */ /* 0x000fe20003800000 */
[----:B------:R-:W-:Y:S02]  /*5470*/  ISETP.LT.OR P2, PT, R0, 0x2, !P0 ;  /* 0x000000020000780c */ /* 0x000fe40004741670 */
[----:B------:R-:W-:-:S05]  /*5480*/  F2FP.F16.E4M3.UNPACK_B R155, R155 ;  /* 0x0000009bff9b723e */ /* 0x000fca00020006ff */
[----:B------:R-:W-:-:S05]  /*5490*/  HADD2.F32 R155, -RZ, R155.H0_H0 ;  /* 0x2000009bff9b7230 */ /* 0x000fca0000004100 */
[----:B------:R-:W-:-:S04]  /*54a0*/  FMUL R155, R155, R154 ;  /* 0x0000009a9b9b7220 */ /* 0x000fc80000400000 */
[----:B------:R-:W-:Y:S01]  /*54b0*/  FFMA R155, R88, R153, R155 ;  /* 0x00000099589b7223 */ /* 0x000fe2000000009b */
[----:B------:R-:W-:-:S04]  /*54c0*/  PRMT R88, RZ, 0x7610, R88 ;  /* 0x00007610ff587816 */ /* 0x000fc80000000058 */
[----:B------:R-:W-:-:S05]  /*54d0*/  F2FP.SATFINITE.E4M3.F32.PACK_AB_MERGE_C R155, RZ, R155, RZ ;  /* 0x0000009bff9b723e */ /* 0x000fca00048070ff */
[----:B------:R1:W-:Y:S01]  /*54e0*/  @!P3 STG.E.U8 desc[UR36][R10.64], R155 ;  /* 0x0000009b0a00b986 */ /* 0x0003e2000c101124 */
[----:B------:R-:W-:Y:S05]  /*54f0*/  @P2 BRA `(.L_x_44) ;  /* 0x0000000000042947 */ /* 0x000fea0003800000 */
[----:B------:R2:W5:Y:S02]  /*5500*/  LDG.E.U8 R88, desc[UR36][R156.64+0x1] ;  /* 0x000001249c587981 */ /* 0x000564000c1e1100 */
.L_x_44:
[----:B------:R-:W-:Y:S05]  /*5510*/  BSYNC B1 ;  /* 0x0000000000017941 */ /* 0x000fea0003800000 */
.L_x_43:
[----:B-----5:R-:W-:Y:S01]  /*5520*/  LOP3.LUT R88, R88, 0xff, RZ, 0xc0, !PT ;  /* 0x000000ff58587812 */ /* 0x020fe200078ec0ff */
[----:B------:R-:W-:Y:S01]  /*5530*/  BSSY B1, `(.L_x_45) ;  /* 0x0000013000017945 */ /* 0x000fe20003800000 */
[----:B------:R-:W-:Y:S02]  /*5540*/  IADD3 R161, P1, R19, 0x8, RZ ;  /* 0x0000000813a17810 */ /* 0x000fe40007f3e0ff */
[----:B------:R-:W-:-:S03]  /*5550*/  F2FP.F16.E4M3.UNPACK_B R88, R88 ;  /* 0x00000058ff58723e */ /* 0x000fc600020006ff */
[----:B------:R-:W-:Y:S01]  /*5560*/  IMAD.X R159, RZ, RZ, R13, P1 ;  /* 0x000000ffff9f7224 */ /* 0x000fe200008e060d */
[----:B------:R-:W-:Y:S01]  /*5570*/  ISETP.GE.AND P1, PT, R3, 0x9, PT ;  /* 0x000000090300780c */ /* 0x000fe20003f26270 */
[----:B-1----:R-:W-:Y:S02]  /*5580*/  HADD2.F32 R155, -RZ, R88.H0_H0 ;  /* 0x20000058ff9b7230 */ /* 0x002fe40000004100 */
[-C--:B------:R-:W-:Y:S01]  /*5590*/  IMAD R160, R159, R20.reuse, RZ ;  /* 0x000000149fa07224 */ /* 0x080fe200078e02ff */
[----:B------:R-:W-:Y:S01]  /*55a0*/  ISETP.LT.OR P4, PT, R0, 0x1, !P1 ;  /* 0x000000010000780c */ /* 0x000fe20004f81670 */
[----:B------:R-:W-:-:S04]  /*55b0*/  IMAD.WIDE.U32 R158, R161, R20, R22 ;  /* 0x00000014a19e7225 */ /* 0x000fc800078e0016 */
[----:B------:R-:W-:Y:S01]  /*55c0*/  FMUL R88, R155, R154 ;  /* 0x0000009a9b587220 */ /* 0x000fe20000400000 */
[----:B------:R-:W-:Y:S01]  /*55d0*/  PRMT R155, RZ, 0x7610, R155 ;  /* 0x00007610ff9b7816 */ /* 0x000fe2000000009b */
[----:B------:R-:W-:Y:S02]  /*55e0*/  IMAD R160, R161, R21, R160 ;  /* 0x00000015a1a07224 */ /* 0x000fe400078e02a0 */
[----:B------:R-:W-:-:S01]  /*55f0*/  FFMA R89, R89, R153, R88 ;  /* 0x0000009959597223 */ /* 0x000fc20000000058 */
[----:B------:R-:W-:-:S04]  /*5600*/  IADD3 R88, P3, R158, R14, RZ ;  /* 0x0000000e9e587210 */ /* 0x000fc80007f7e0ff */
[----:B------:R-:W-:Y:S02]  /*5610*/  F2FP.SATFINITE.E4M3.F32.PACK_AB_MERGE_C R161, RZ, R89, RZ ;  /* 0x00000059ffa1723e */ /* 0x000fe400048070ff */
[----:B------:R-:W-:-:S03]  /*5620*/  IADD3.X R89, R15, R159, R160, P3, !PT ;  /* 0x0000009f0f597210 */ /* 0x000fc60001ffe4a0 */
[----:B------:R1:W-:Y:S01]  /*5630*/  @!P2 STG.E.U8 desc[UR36][R10.64+0x1], R161 ;  /* 0x000001a10a00a986 */ /* 0x0003e2000c101124 */
[----:B------:R-:W-:Y:S05]  /*5640*/  @P4 BRA `(.L_x_46) ;  /* 0x0000000000044947 */ /* 0x000fea0003800000 */
[----:B------:R3:W5:Y:S02]  /*5650*/  LDG.E.U8 R155, desc[UR36][R88.64] ;  /* 0x00000024589b7981 */ /* 0x000764000c1e1100 */
.L_x_46:
[----:B------:R-:W-:Y:S05]  /*5660*/  BSYNC B1 ;  /* 0x0000000000017941 */ /* 0x000fea0003800000 */
.L_x_45:
        /* <DEDUP_REMOVED lines=12> */
.L_x_48:
[----:B------:R-:W-:Y:S05]  /*5730*/  BSYNC B1 ;  /* 0x0000000000017941 */ /* 0x000fea0003800000 */
.L_x_47:
[----:B-----5:R-:W-:Y:S01]  /*5740*/  LOP3.LUT R90, R90, 0xff, RZ, 0xc0, !PT ;  /* 0x000000ff5a5a7812 */ /* 0x020fe200078ec0ff */
[----:B------:R-:W-:Y:S01]  /*5750*/  BSSY B1, `(.L_x_49) ;  /* 0x000000b000017945 */ /* 0x000fe20003800000 */
[----:B------:R-:W-:Y:S02]  /*5760*/  ISETP.LT.OR P3, PT, R0, 0x9, !P0 ;  /* 0x000000090000780c */ /* 0x000fe40004761670 */
[----:B------:R-:W-:-:S05]  /*5770*/  F2FP.F16.E4M3.UNPACK_B R90, R90 ;  /* 0x0000005aff5a723e */ /* 0x000fca00020006ff */
[----:B----4-:R-:W-:-:S05]  /*5780*/  HADD2.F32 R155, -RZ, R90.H0_H0 ;  /* 0x2000005aff9b7230 */ /* 0x010fca0000004100 */
[----:B------:R-:W-:-:S04]  /*5790*/  FMUL R90, R155, R154 ;  /* 0x0000009a9b5a7220 */ /* 0x000fc80000400000 */
[----:B------:R-:W-:-:S05]  /*57a0*/  FFMA R90, R91, R153, R90 ;  /* 0x000000995b5a7223 */ /* 0x000fca000000005a */
[----:B------:R-:W-:Y:S02]  /*57b0*/  F2FP.SATFINITE.E4M3.F32.PACK_AB_MERGE_C R91, RZ, R90, RZ ;  /* 0x0000005aff5b723e */ /* 0x000fe400048070ff */
[----:B------:R-:W-:-:S03]  /*57c0*/  PRMT R90, RZ, 0x7610, R90 ;  /* 0x00007610ff5a7816 */ /* 0x000fc6000000005a */
[----:B------:R4:W-:Y:S01]  /*57d0*/  @!P2 STG.E.U8 desc[UR36][R8.64+0x1], R91 ;  /* 0x0000015b0800a986 */ /* 0x0009e2000c101124 */
[----:B------:R-:W-:Y:S05]  /*57e0*/  @P3 BRA `(.L_x_50) ;  /* 0x0000000000043947 */ /* 0x000fea0003800000 */
[----:B------:R0:W5:Y:S02]  /*57f0*/  LDG.E.U8 R90, desc[UR36][R156.64+0x8] ;  /* 0x000008249c5a7981 */ /* 0x000164000c1e1100 */
.L_x_50:
[----:B------:R-:W-:Y:S05]  /*5800*/  BSYNC B1 ;  /* 0x0000000000017941 */ /* 0x000fea0003800000 */
.L_x_49:
[----:B-----5:R-:W-:Y:S01]  /*5810*/  LOP3.LUT R90, R90, 0xff, RZ, 0xc0, !PT ;  /* 0x000000ff5a5a7812 */ /* 0x020fe200078ec0ff */
[----:B------:R-:W-:Y:S01]  /*5820*/  BSSY B1, `(.L_x_51) ;  /* 0x000000b000017945 */ /* 0x000fe20003800000 */
[----:B------:R-:W-:Y:S02]  /*5830*/  ISETP.LT.OR P2, PT, R0, 0xa, !P0 ;  /* 0x0000000a0000780c */ /* 0x000fe40004741670 */
[----:B------:R-:W-:-:S05]  /*5840*/  F2FP.F16.E4M3.UNPACK_B R90, R90 ;  /* 0x0000005aff5a723e */ /* 0x000fca00020006ff */
[----:B----4-:R-:W-:Y:S01]  /*5850*/  HADD2.F32 R91, -RZ, R90.H0_H0 ;  /* 0x2000005aff5b7230 */ /* 0x010fe20000004100 */
[----:B------:R-:W-:-:S04]  /*5860*/  PRMT R90, RZ, 0x7610, R90 ;  /* 0x00007610ff5a7816 */ /* 0x000fc8000000005a */
[----:B------:R-:W-:-:S04]  /*5870*/  FMUL R91, R91, R154 ;  /* 0x0000009a5b5b7220 */ /* 0x000fc80000400000 */
[----:B------:R-:W-:-:S05]  /*5880*/  FFMA R91, R92, R153, R91 ;  /* 0x000000995c5b7223 */ /* 0x000fca000000005b */
[----:B------:R-:W-:-:S05]  /*5890*/  F2FP.SATFINITE.E4M3.F32.PACK_AB_MERGE_C R91, RZ, R91, RZ ;  /* 0x0000005bff5b723e */ /* 0x000fca00048070ff */
[----:B------:R4:W-:Y:S01]  /*58a0*/  @!P3 STG.E.U8 desc[UR36][R10.64+0x8], R91 ;  /* 0x0000085b0a00b986 */ /* 0x0009e2000c101124 */
[----:B------:R-:W-:Y:S05]  /*58b0*/  @P2 BRA `(.L_x_52) ;  /* 0x0000000000042947 */ /* 0x000fea0003800000 */
[----:B------:R0:W5:Y:S02]  /*58c0*/  LDG.E.U8 R90, desc[UR36][R156.64+0x9] ;  /* 0x000009249c5a7981 */ /* 0x000164000c1e1100 */
.L_x_52:
[----:B------:R-:W-:Y:S05]  /*58d0*/  BSYNC B1 ;  /* 0x0000000000017941 */ /* 0x000fea0003800000 */
.L_x_51:
        /* <DEDUP_REMOVED lines=12> */
.L_x_54:
[----:B------:R-:W-:Y:S05]  /*59a0*/  BSYNC B1 ;  /* 0x0000000000017941 */ /* 0x000fea0003800000 */
.L_x_53:
        /* <DEDUP_REMOVED lines=12> */
.L_x_56:
[----:B------:R-:W-:Y:S05]  /*5a70*/  BSYNC B1 ;  /* 0x0000000000017941 */ /* 0x000fea0003800000 */
.L_x_55:
        /* <DEDUP_REMOVED lines=12> */
.L_x_58:
[----:B------:R-:W-:Y:S05]  /*5b40*/  BSYNC B1 ;  /* 0x0000000000017941 */ /* 0x000fea0003800000 */
.L_x_57:
        /* <DEDUP_REMOVED lines=12> */
.L_x_60:
[----:B------:R-:W-:Y:S05]  /*5c10*/  BSYNC B1 ;  /* 0x0000000000017941 */ /* 0x000fea0003800000 */
.L_x_59:
        /* <DEDUP_REMOVED lines=12> */
.L_x_62:
[----:B------:R-:W-:Y:S05]  /*5ce0*/  BSYNC B1 ;  /* 0x0000000000017941 */ /* 0x000fea0003800000 */
.L_x_61:
        /* <DEDUP_REMOVED lines=12> */
.L_x_64:
[----:B------:R-:W-:Y:S05]  /*5db0*/  BSYNC B1 ;  /* 0x0000000000017941 */ /* 0x000fea0003800000 */
.L_x_63:
        /* <DEDUP_REMOVED lines=12> */
.L_x_66:
[----:B------:R-:W-:Y:S05]  /*5e80*/  BSYNC B1 ;  /* 0x0000000000017941 */ /* 0x000fea0003800000 */
.L_x_65:
        /* <DEDUP_REMOVED lines=12> */
.L_x_68:
[----:B------:R-:W-:Y:S05]  /*5f50*/  BSYNC B1 ;  /* 0x0000000000017941 */ /* 0x000fea0003800000 */
.L_x_67:
        /* <DEDUP_REMOVED lines=12> */
.L_x_70:
[----:B------:R-:W-:Y:S05]  /*6020*/  BSYNC B1 ;  /* 0x0000000000017941 */ /* 0x000fea0003800000 */
.L_x_69:
        /* <DEDUP_REMOVED lines=12> */
.L_x_72:
[----:B------:R-:W-:Y:S05]  /*60f0*/  BSYNC B1 ;  /* 0x0000000000017941 */ /* 0x000fea0003800000 */
.L_x_71:
        /* <DEDUP_REMOVED lines=12> */
.L_x_74:
[----:B------:R-:W-:Y:S05]  /*61c0*/  BSYNC B1 ;  /* 0x0000000000017941 */ /* 0x000fea0003800000 */
.L_x_73:
        /* <DEDUP_REMOVED lines=12> */
.L_x_76:
[----:B------:R-:W-:Y:S05]  /*6290*/  BSYNC B1 ;  /* 0x0000000000017941 */ /* 0x000fea0003800000 */
.L_x_75:
        /* <DEDUP_REMOVED lines=12> */
.L_x_78:
[----:B------:R-:W-:Y:S05]  /*6360*/  BSYNC B1 ;  /* 0x0000000000017941 */ /* 0x000fea0003800000 */
.L_x_77:
        /* <DEDUP_REMOVED lines=12> */
.L_x_80:
[----:B------:R-:W-:Y:S05]  /*6430*/  BSYNC B1 ;  /* 0x0000000000017941 */ /* 0x000fea0003800000 */
.L_x_79:
        /* <DEDUP_REMOVED lines=12> */
.L_x_82:
[----:B------:R-:W-:Y:S05]  /*6500*/  BSYNC B1 ;  /* 0x0000000000017941 */ /* 0x000fea0003800000 */
.L_x_81:
        /* <DEDUP_REMOVED lines=12> */
.L_x_84:
[----:B------:R-:W-:Y:S05]  /*65d0*/  BSYNC B1 ;  /* 0x0000000000017941 */ /* 0x000fea0003800000 */
.L_x_83:
        /* <DEDUP_REMOVED lines=12> */
.L_x_86:
[----:B------:R-:W-:Y:S05]  /*66a0*/  BSYNC B1 ;  /* 0x0000000000017941 */ /* 0x000fea0003800000 */
.L_x_85:
        /* <DEDUP_REMOVED lines=12> */
.L_x_88:
[----:B------:R-:W-:Y:S05]  /*6770*/  BSYNC B1 ;  /* 0x0000000000017941 */ /* 0x000fea0003800000 */
.L_x_87:
        /* <DEDUP_REMOVED lines=12> */
.L_x_90:
[----:B------:R-:W-:Y:S05]  /*6840*/  BSYNC B1 ;  /* 0x0000000000017941 */ /* 0x000fea0003800000 */
.L_x_89:
        /* <DEDUP_REMOVED lines=12> */
.L_x_92:
[----:B------:R-:W-:Y:S05]  /*6910*/  BSYNC B1 ;  /* 0x0000000000017941 */ /* 0x000fea0003800000 */
.L_x_91:
        /* <DEDUP_REMOVED lines=12> */
.L_x_94:
[----:B------:R-:W-:Y:S05]  /*69e0*/  BSYNC B1 ;  /* 0x0000000000017941 */ /* 0x000fea0003800000 */
.L_x_93:
        /* <DEDUP_REMOVED lines=12> */
.L_x_96:
[----:B------:R-:W-:Y:S05]  /*6ab0*/  BSYNC B1 ;  /* 0x0000000000017941 */ /* 0x000fea0003800000 */
.L_x_95:
        /* <DEDUP_REMOVED lines=12> */
.L_x_98:
[----:B------:R-:W-:Y:S05]  /*6b80*/  BSYNC B1 ;  /* 0x0000000000017941 */ /* 0x000fea0003800000 */
.L_x_97:
        /* <DEDUP_REMOVED lines=12> */
.L_x_100:
[----:B------:R-:W-:Y:S05]  /*6c50*/  BSYNC B1 ;  /* 0x0000000000017941 */ /* 0x000fea0003800000 */
.L_x_99:
        /* <DEDUP_REMOVED lines=12> */
.L_x_102:
[----:B------:R-:W-:Y:S05]  /*6d20*/  BSYNC B1 ;  /* 0x0000000000017941 */ /* 0x000fea0003800000 */
.L_x_101:
        /* <DEDUP_REMOVED lines=12> */
.L_x_104:
[----:B------:R-:W-:Y:S05]  /*6df0*/  BSYNC B1 ;  /* 0x0000000000017941 */ /* 0x000fea0003800000 */
.L_x_103:
        /* <DEDUP_REMOVED lines=12> */
.L_x_106:
[----:B------:R-:W-:Y:S05]  /*6ec0*/  BSYNC B1 ;  /* 0x0000000000017941 */ /* 0x000fea0003800000 */
.L_x_105:
        /* <DEDUP_REMOVED lines=12> */
.L_x_108:
[----:B------:R-:W-:Y:S05]  /*6f90*/  BSYNC B1 ;  /* 0x0000000000017941 */ /* 0x000fea0003800000 */
.L_x_107:
        /* <DEDUP_REMOVED lines=12> */
.L_x_110:
[----:B------:R-:W-:Y:S05]  /*7060*/  BSYNC B1 ;  /* 0x0000000000017941 */ /* 0x000fea0003800000 */
.L_x_109:
        /* <DEDUP_REMOVED lines=12> */
.L_x_112:
[----:B------:R-:W-:Y:S05]  /*7130*/  BSYNC B1 ;  /* 0x0000000000017941 */ /* 0x000fea0003800000 */
.L_x_111:
        /* <DEDUP_REMOVED lines=12> */
.L_x_114:
[----:B------:R-:W-:Y:S05]  /*7200*/  BSYNC B1 ;  /* 0x0000000000017941 */ /* 0x000fea0003800000 */
.L_x_113:
        /* <DEDUP_REMOVED lines=12> */
.L_x_116:
[----:B------:R-:W-:Y:S05]  /*72d0*/  BSYNC B1 ;  /* 0x0000000000017941 */ /* 0x000fea0003800000 */
.L_x_115:
        /* <DEDUP_REMOVED lines=12> */
.L_x_118:
[----:B------:R-:W-:Y:S05]  /*73a0*/  BSYNC B1 ;  /* 0x0000000000017941 */ /* 0x000fea0003800000 */
.L_x_117:
        /* <DEDUP_REMOVED lines=12> */
.L_x_120:
[----:B------:R-:W-:Y:S05]  /*7470*/  BSYNC B1 ;  /* 0x0000000000017941 */ /* 0x000fea0003800000 */
.L_x_119:
        /* <DEDUP_REMOVED lines=12> */
.L_x_122:
[----:B------:R-:W-:Y:S05]  /*7540*/  BSYNC B1 ;  /* 0x0000000000017941 */ /* 0x000fea0003800000 */
.L_x_121:
        /* <DEDUP_REMOVED lines=12> */
.L_x_124:
[----:B------:R-:W-:Y:S05]  /*7610*/  BSYNC B1 ;  /* 0x0000000000017941 */ /* 0x000fea0003800000 */
.L_x_123:
        /* <DEDUP_REMOVED lines=12> */
.L_x_126:
[----:B------:R-:W-:Y:S05]  /*76e0*/  BSYNC B1 ;  /* 0x0000000000017941 */ /* 0x000fea0003800000 */
.L_x_125:
        /* <DEDUP_REMOVED lines=12> */
.L_x_128:
[----:B------:R-:W-:Y:S05]  /*77b0*/  BSYNC B1 ;  /* 0x0000000000017941 */ /* 0x000fea0003800000 */
.L_x_127:
        /* <DEDUP_REMOVED lines=12> */
.L_x_130:
[----:B------:R-:W-:Y:S05]  /*7880*/  BSYNC B1 ;  /* 0x0000000000017941 */ /* 0x000fea0003800000 */
.L_x_129:
        /* <DEDUP_REMOVED lines=12> */
.L_x_132:
[----:B------:R-:W-:Y:S05]  /*7950*/  BSYNC B1 ;  /* 0x0000000000017941 */ /* 0x000fea0003800000 */
.L_x_131:
        /* <DEDUP_REMOVED lines=12> */
.L_x_134:
[----:B------:R-:W-:Y:S05]  /*7a20*/  BSYNC B1 ;  /* 0x0000000000017941 */ /* 0x000fea0003800000 */
.L_x_133:
        /* <DEDUP_REMOVED lines=12> */
.L_x_136:
[----:B------:R-:W-:Y:S05]  /*7af0*/  BSYNC B1 ;  /* 0x0000000000017941 */ /* 0x000fea0003800000 */
.L_x_135:
        /* <DEDUP_REMOVED lines=12> */
.L_x_138:
[----:B------:R-:W-:Y:S05]  /*7bc0*/  BSYNC B1 ;  /* 0x0000000000017941 */ /* 0x000fea0003800000 */
.L_x_137:
        /* <DEDUP_REMOVED lines=12> */
.L_x_140:
[----:B------:R-:W-:Y:S05]  /*7c90*/  BSYNC B1 ;  /* 0x0000000000017941 */ /* 0x000fea0003800000 */
.L_x_139:
        /* <DEDUP_REMOVED lines=12> */
.L_x_142:
[----:B------:R-:W-:Y:S05]  /*7d60*/  BSYNC B1 ;  /* 0x0000000000017941 */ /* 0x000fea0003800000 */
.L_x_141:
        /* <DEDUP_REMOVED lines=12> */
.L_x_144:
[----:B------:R-:W-:Y:S05]  /*7e30*/  BSYNC B1 ;  /* 0x0000000000017941 */ /* 0x000fea0003800000 */
.L_x_143:
        /* <DEDUP_REMOVED lines=12> */
.L_x_146:
[----:B------:R-:W-:Y:S05]  /*7f00*/  BSYNC B1 ;  /* 0x0000000000017941 */ /* 0x000fea0003800000 */
.L_x_145:
        /* <DEDUP_REMOVED lines=12> */
.L_x_148:
[----:B------:R-:W-:Y:S05]  /*7fd0*/  BSYNC B1 ;  /* 0x0000000000017941 */ /* 0x000fea0003800000 */
.L_x_147:
        /* <DEDUP_REMOVED lines=12> */
.L_x_150:
[----:B------:R-:W-:Y:S05]  /*80a0*/  BSYNC B1 ;  /* 0x0000000000017941 */ /* 0x000fea0003800000 */
.L_x_149:
        /* <DEDUP_REMOVED lines=12> */
.L_x_152:
[----:B------:R-:W-:Y:S05]  /*8170*/  BSYNC B1 ;  /* 0x0000000000017941 */ /* 0x000fea0003800000 */
.L_x_151:
        /* <DEDUP_REMOVED lines=12> */
.L_x_154:
[----:B------:R-:W-:Y:S05]  /*8240*/  BSYNC B1 ;  /* 0x0000000000017941 */ /* 0x000fea0003800000 */
.L_x_153:
        /* <DEDUP_REMOVED lines=12> */
.L_x_156:
[----:B------:R-:W-:Y:S05]  /*8310*/  BSYNC B1 ;  /* 0x0000000000017941 */ /* 0x000fea0003800000 */
.L_x_155:
        /* <DEDUP_REMOVED lines=12> */
.L_x_158:
[----:B------:R-:W-:Y:S05]  /*83e0*/  BSYNC B1 ;  /* 0x0000000000017941 */ /* 0x000fea0003800000 */
.L_x_157:
        /* <DEDUP_REMOVED lines=12> */
.L_x_160:
[----:B------:R-:W-:Y:S05]  /*84b0*/  BSYNC B1 ;  /* 0x0000000000017941 */ /* 0x000fea0003800000 */
.L_x_159:
        /* <DEDUP_REMOVED lines=12> */
.L_x_162:
[----:B------:R-:W-:Y:S05]  /*8580*/  BSYNC B1 ;  /* 0x0000000000017941 */ /* 0x000fea0003800000 */
.L_x_161:
        /* <DEDUP_REMOVED lines=12> */
.L_x_164:
[----:B------:R-:W-:Y:S05]  /*8650*/  BSYNC B1 ;  /* 0x0000000000017941 */ /* 0x000fea0003800000 */
.L_x_163:
        /* <DEDUP_REMOVED lines=12> */
.L_x_166:
[----:B------:R-:W-:Y:S05]  /*8720*/  BSYNC B1 ;  /* 0x0000000000017941 */ /* 0x000fea0003800000 */
.L_x_165:
[----:B-----5:R-:W-:Y:S01]  /*8730*/  LOP3.LUT R90, R90, 0xff, RZ, 0xc0, !PT ;  /* 0x000000ff5a5a7812 */ /* 0x020fe200078ec0ff */
[----:B------:R-:W-:Y:S01]  /*8740*/  BSSY B1, `(.L_x_167) ;  /* 0x000000b000017945 */ /* 0x000fe20003800000 */
[----:B------:R-:W-:Y:S02]  /*8750*/  ISETP.LT.OR P1, PT, R0, 0x7a, !P1 ;  /* 0x0000007a0000780c */ /* 0x000fe40004f21670 */
[----:B------:R-:W-:Y:S02]  /*8760*/  F2FP.F16.E4M3.UNPACK_B R90, R90 ;  /* 0x0000005aff5a723e */ /* 0x000fe400020006ff */
[----:B-1--4-:R-:W-:-:S03]  /*8770*/  PRMT R10, RZ, 0x7610, R10 ;  /* 0x00007610ff0a7816 */ /* 0x012fc6000000000a */
[----:B------:R-:W-:-:S05]  /*8780*/  HADD2.F32 R11, -RZ, R90.H0_H0 ;  /* 0x2000005aff0b7230 */ /* 0x000fca0000004100 */
[----:B------:R-:W-:-:S04]  /*8790*/  FMUL R11, R11, R154 ;  /* 0x0000009a0b0b7220 */ /* 0x000fc80000400000 */
[----:B------:R-:W-:-:S05]  /*87a0*/  FFMA R11, R150, R153, R11 ;  /* 0x00000099960b7223 */ /* 0x000fca000000000b */
[----:B------:R-:W-:-:S05]  /*87b0*/  F2FP.SATFINITE.E4M3.F32.PACK_AB_MERGE_C R11, RZ, R11, RZ ;  /* 0x0000000bff0b723e */ /* 0x000fca00048070ff */
[----:B------:R1:W-:Y:S01]  /*87c0*/  @!P2 STG.E.U8 desc[UR36][R8.64+0x78], R11 ;  /* 0x0000780b0800a986 */ /* 0x0003e2000c101124 */
[----:B------:R-:W-:Y:S05]  /*87d0*/  @P1 BRA `(.L_x_168) ;  /* 0x0000000000041947 */ /* 0x000fea0003800000 */
[----:B------:R4:W5:Y:S02]  /*87e0*/  LDG.E.U8 R10, desc[UR36][R88.64+0x79] ;  /* 0x00007924580a7981 */ /* 0x000964000c1e1100 */
.L_x_168:
[----:B------:R-:W-:Y:S05]  /*87f0*/  BSYNC B1 ;  /* 0x0000000000017941 */ /* 0x000fea0003800000 */
.L_x_167:
[----:B-----5:R-:W-:Y:S01]  /*8800*/  LOP3.LUT R10, R10, 0xff, RZ, 0xc0, !PT ;  /* 0x000000ff0a0a7812 */ /* 0x020fe200078ec0ff */
[----:B------:R-:W-:Y:S01]  /*8810*/  BSSY B1, `(.L_x_169) ;  /* 0x0000013000017945 */ /* 0x000fe20003800000 */
[----:B0--34-:R-:W-:Y:S02]  /*8820*/  IADD3 R89, P0, R19, 0x80, RZ ;  /* 0x0000008013597810 */ /* 0x019fe40007f1e0ff */
[----:B------:R-:W-:-:S03]  /*8830*/  F2FP.F16.E4M3.UNPACK_B R10, R10 ;  /* 0x0000000aff0a723e */ /* 0x000fc600020006ff */
[----:B------:R-:W-:Y:S01]  /*8840*/  IMAD.X R91, RZ, RZ, R13, P0 ;  /* 0x000000ffff5b7224 */ /* 0x000fe200000e060d */
[----:B------:R-:W-:Y:S01]  /*8850*/  ISETP.GE.AND P0, PT, R3, 0x81, PT ;  /* 0x000000810300780c */ /* 0x000fe20003f06270 */
[----:B-1----:R-:W-:Y:S02]  /*8860*/  HADD2.F32 R11, -RZ, R10.H0_H0 ;  /* 0x2000000aff0b7230 */ /* 0x002fe40000004100 */
[----:B------:R-:W-:Y:S01]  /*8870*/  IMAD R90, R91, R20, RZ ;  /* 0x000000145b5a7224 */ /* 0x000fe200078e02ff */
[----:B------:R-:W-:Y:S02]  /*8880*/  ISETP.LT.OR P3, PT, R0, 0x1, !P0 ;  /* 0x000000010000780c */ /* 0x000fe40004761670 */
[----:B------:R-:W-:Y:S01]  /*8890*/  FMUL R88, R11, R154 ;  /* 0x0000009a0b587220 */ /* 0x000fe20000400000 */
[----:B------:R-:W-:-:S04]  /*88a0*/  IMAD.WIDE.U32 R10, R89, R20, R22 ;  /* 0x00000014590a7225 */ /* 0x000fc800078e0016 */
[----:B------:R-:W-:Y:S01]  /*88b0*/  FFMA R88, R151, R153, R88 ;  /* 0x0000009997587223 */ /* 0x000fe20000000058 */
[----:B------:R-:W-:Y:S01]  /*88c0*/  IMAD R90, R89, R21, R90 ;  /* 0x00000015595a7224 */ /* 0x000fe200078e025a */
[----:B------:R-:W-:-:S03]  /*88d0*/  IADD3 R10, P2, R10, R14, RZ ;  /* 0x0000000e0a0a7210 */ /* 0x000fc60007f5e0ff */
[----:B------:R-:W-:Y:S02]  /*88e0*/  F2FP.SATFINITE.E4M3.F32.PACK_AB_MERGE_C R89, RZ, R88, RZ ;  /* 0x00000058ff59723e */ /* 0x000fe400048070ff */
[----:B------:R-:W-:Y:S02]  /*88f0*/  IADD3.X R11, R15, R11, R90, P2, !PT ;  /* 0x0000000b0f0b7210 */ /* 0x000fe400017fe45a */
[----:B------:R-:W-:Y:S01]  /*8900*/  PRMT R88, RZ, 0x7610, R88 ;  /* 0x00007610ff587816 */ /* 0x000fe20000000058 */
[----:B------:R0:W-:Y:S01]  /*8910*/  @!P1 STG.E.U8 desc[UR36][R8.64+0x79], R89 ;  /* 0x0000795908009986 */ /* 0x0001e2000c101124 */
[----:B------:R-:W-:Y:S05]  /*8920*/  @P3 BRA `(.L_x_170) ;  /* 0x0000000000043947 */ /* 0x000fea0003800000 */
[----:B------:R1:W5:Y:S02]  /*8930*/  LDG.E.U8 R88, desc[UR36][R10.64] ;  /* 0x000000240a587981 */ /* 0x000364000c1e1100 */
.L_x_170:
[----:B------:R-:W-:Y:S05]  /*8940*/  BSYNC B1 ;  /* 0x0000000000017941 */ /* 0x000fea0003800000 */
.L_x_169:
[----:B-----5:R-:W-:Y:S01]  /*8950*/  LOP3.LUT R88, R88, 0xff, RZ, 0xc0, !PT ;  /* 0x000000ff58587812 */ /* 0x020fe200078ec0ff */
[----:B------:R-:W-:Y:S01]  /*8960*/  BSSY B1, `(.L_x_171) ;  /* 0x000000b000017945 */ /* 0x000fe20003800000 */
[----:B------:R-:W-:Y:S02]  /*8970*/  ISETP.LT.OR P2, PT, R0, 0x2, !P0 ;  /* 0x000000020000780c */ /* 0x000fe40004741670 */
[----:B------:R-:W-:Y:S02]  /*8980*/  F2FP.F16.E4M3.UNPACK_B R88, R88 ;  /* 0x00000058ff58723e */ /* 0x000fe400020006ff */
[----:B0-----:R-:W-:-:S03]  /*8990*/  PRMT R8, RZ, 0x7610, R8 ;  /* 0x00007610ff087816 */ /* 0x001fc60000000008 */
[----:B------:R-:W-:-:S05]  /*89a0*/  HADD2.F32 R9, -RZ, R88.H0_H0 ;  /* 0x20000058ff097230 */ /* 0x000fca0000004100 */
[----:B------:R-:W-:-:S04]  /*89b0*/  FMUL R9, R9, R154 ;  /* 0x0000009a09097220 */ /* 0x000fc80000400000 */
[----:B------:R-:W-:-:S05]  /*89c0*/  FFMA R9, R24, R153, R9 ;  /* 0x0000009918097223 */ /* 0x000fca0000000009 */
[----:B------:R-:W-:-:S05]  /*89d0*/  F2FP.SATFINITE.E4M3.F32.PACK_AB_MERGE_C R9, RZ, R9, RZ ;  /* 0x00000009ff09723e */ /* 0x000fca00048070ff */
[----:B------:R0:W-:Y:S01]  /*89e0*/  @!P3 STG.E.U8 desc[UR36][R6.64], R9 ;  /* 0x000000090600b986 */ /* 0x0001e2000c101124 */
[----:B------:R-:W-:Y:S05]  /*89f0*/  @P2 BRA `(.L_x_172) ;  /* 0x0000000000042947 */ /* 0x000fea0003800000 */
[----:B------:R3:W5:Y:S02]  /*8a00*/  LDG.E.U8 R8, desc[UR36][R10.64+0x1] ;  /* 0x000001240a087981 */ /* 0x000764000c1e1100 */
.L_x_172:
[----:B------:R-:W-:Y:S05]  /*8a10*/  BSYNC B1 ;  /* 0x0000000000017941 */ /* 0x000fea0003800000 */
.L_x_171:
[----:B-----5:R-:W-:Y:S01]  /*8a20*/  LOP3.LUT R8, R8, 0xff, RZ, 0xc0, !PT ;  /* 0x000000ff08087812 */ /* 0x020fe200078ec0ff */
[----:B------:R-:W-:Y:S01]  /*8a30*/  BSSY B1, `(.L_x_173) ;  /* 0x0000013000017945 */ /* 0x000fe20003800000 */
[----:B------:R-:W-:Y:S02]  /*8a40*/  IADD3 R19, P1, R19, 0x88, RZ ;  /* 0x0000008813137810 */ /* 0x000fe40007f3e0ff */
[----:B------:R-:W-:-:S03]  /*8a50*/  F2FP.F16.E4M3.UNPACK_B R8, R8 ;  /* 0x00000008ff08723e */ /* 0x000fc600020006ff */
[----:B------:R-:W-:Y:S01]  /*8a60*/  IMAD.X R13, RZ, RZ, R13, P1 ;  /* 0x000000ffff0d7224 */ /* 0x000fe200008e060d */
[----:B------:R-:W-:Y:S01]  /*8a70*/  ISETP.GE.AND P1, PT, R3, 0x89, PT ;  /* 0x000000890300780c */ /* 0x000fe20003f26270 */
[----:B0-----:R-:W-:Y:S01]  /*8a80*/  HADD2.F32 R9, -RZ, R8.H0_H0 ;  /* 0x20000008ff097230 */ /* 0x001fe20000004100 */
[----:B------:R-:W-:Y:S01]  /*8a90*/  PRMT R3, RZ, 0x7610, R3 ;  /* 0x00007610ff037816 */ /* 0x000fe20000000003 */
[-C--:B------:R-:W-:Y:S01]  /*8aa0*/  IMAD R12, R13, R20.reuse, RZ ;  /* 0x000000140d0c7224 */ /* 0x080fe200078e02ff */
[----:B------:R-:W-:Y:S01]  /*8ab0*/  ISETP.LT.OR P4, PT, R0, 0x1, !P1 ;  /* 0x000000010000780c */ /* 0x000fe20004f81670 */
[----:B------:R-:W-:-:S04]  /*8ac0*/  IMAD.WIDE.U32 R22, R19, R20, R22 ;  /* 0x0000001413167225 */ /* 0x000fc800078e0016 */
[----:B------:R-:W-:Y:S01]  /*8ad0*/  FMUL R8, R9, R154 ;  /* 0x0000009a09087220 */ /* 0x000fe20000400000 */
[----:B------:R-:W-:-:S03]  /*8ae0*/  IMAD R12, R19, R21, R12 ;  /* 0x00000015130c7224 */ /* 0x000fc600078e020c */
[----:B------:R-:W-:-:S01]  /*8af0*/  FFMA R8, R25, R153, R8 ;  /* 0x0000009919087223 */ /* 0x000fc20000000008 */
[----:B------:R-:W-:-:S04]  /*8b00*/  IADD3 R14, P3, R22, R14, RZ ;  /* 0x0000000e160e7210 */ /* 0x000fc80007f7e0ff */
[----:B------:R-:W-:Y:S02]  /*8b10*/  F2FP.SATFINITE.E4M3.F32.PACK_AB_MERGE_C R9, RZ, R8, RZ ;  /* 0x00000008ff09723e */ /* 0x000fe400048070ff */
[----:B------:R-:W-:-:S03]  /*8b20*/  IADD3.X R15, R15, R23, R12, P3, !PT ;  /* 0x000000170f0f7210 */ /* 0x000fc60001ffe40c */
[----:B------:R0:W-:Y:S01]  /*8b30*/  @!P2 STG.E.U8 desc[UR36][R6.64+0x1], R9 ;  /* 0x000001090600a986 */ /* 0x0001e2000c101124 */
[----:B------:R-:W-:Y:S05]  /*8b40*/  @P4 BRA `(.L_x_174) ;  /* 0x0000000000044947 */ /* 0x000fea0003800000 */
[----:B------:R4:W5:Y:S02]  /*8b50*/  LDG.E.U8 R3, desc[UR36][R14.64] ;  /* 0x000000240e037981 */ /* 0x000964000c1e1100 */
.L_x_174:
[----:B------:R-:W-:Y:S05]  /*8b60*/  BSYNC B1 ;  /* 0x0000000000017941 */ /* 0x000fea0003800000 */
.L_x_173:
[----:B-----5:R-:W-:Y:S01]  /*8b70*/  LOP3.LUT R3, R3, 0xff, RZ, 0xc0, !PT ;  /* 0x000000ff03037812 */ /* 0x020fe200078ec0ff */
[----:B------:R-:W-:Y:S01]  /*8b80*/  BSSY B1, `(.L_x_175) ;  /* 0x000000b000017945 */ /* 0x000fe20003800000 */
[----:B------:R-:W-:Y:S02]  /*8b90*/  ISETP.LT.OR P2, PT, R0, 0x2, !P1 ;  /* 0x000000020000780c */ /* 0x000fe40004f41670 */
[----:B------:R-:W-:-:S05]  /*8ba0*/  F2FP.F16.E4M3.UNPACK_B R3, R3 ;  /* 0x00000003ff03723e */ /* 0x000fca00020006ff */
[----:B------:R-:W-:-:S05]  /*8bb0*/  HADD2.F32 R3, -RZ, R3.H0_H0 ;  /* 0x20000003ff037230 */ /* 0x000fca0000004100 */
[----:B------:R-:W-:-:S04]  /*8bc0*/  FMUL R3, R3, R154 ;  /* 0x0000009a03037220 */ /* 0x000fc80000400000 */
[----:B------:R-:W-:-:S05]  /*8bd0*/  FFMA R3, R26, R153, R3 ;  /* 0x000000991a037223 */ /* 0x000fca0000000003 */
[----:B0-----:R-:W-:Y:S02]  /*8be0*/  F2FP.SATFINITE.E4M3.F32.PACK_AB_MERGE_C R9, RZ, R3, RZ ;  /* 0x00000003ff09723e */ /* 0x001fe400048070ff */
[----:B------:R-:W-:-:S03]  /*8bf0*/  PRMT R3, RZ, 0x7610, R3 ;  /* 0x00007610ff037816 */ /* 0x000fc60000000003 */
[----:B------:R0:W-:Y:S01]  /*8c00*/  @!P4 STG.E.U8 desc[UR36][R4.64], R9 ;  /* 0x000000090400c986 */ /* 0x0001e2000c101124 */
[----:B------:R-:W-:Y:S05]  /*8c10*/  @P2 BRA `(.L_x_176) ;  /* 0x0000000000042947 */ /* 0x000fea0003800000 */
[----:B------:R0:W5:Y:S02]  /*8c20*/  LDG.E.U8 R3, desc[UR36][R14.64+0x1] ;  /* 0x000001240e037981 */ /* 0x000164000c1e1100 */
.L_x_176:
[----:B------:R-:W-:Y:S05]  /*8c30*/  BSYNC B1 ;  /* 0x0000000000017941 */ /* 0x000fea0003800000 */
.L_x_175:
[----:B-----5:R-:W-:Y:S01]  /*8c40*/  LOP3.LUT R3, R3, 0xff, RZ, 0xc0, !PT ;  /* 0x000000ff03037812 */ /* 0x020fe200078ec0ff */
[----:B------:R-:W-:Y:S01]  /*8c50*/  BSSY B1, `(.L_x_177) ;  /* 0x000000b000017945 */ /* 0x000fe20003800000 */
[----:B------:R-:W-:Y:S02]  /*8c60*/  ISETP.LT.OR P3, PT, R0, 0x9, !P0 ;  /* 0x000000090000780c */ /* 0x000fe40004761670 */
[----:B------:R-:W-:-:S05]  /*8c70*/  F2FP.F16.E4M3.UNPACK_B R3, R3 ;  /* 0x00000003ff03723e */ /* 0x000fca00020006ff */
[----:B------:R-:W-:-:S05]  /*8c80*/  HADD2.F32 R3, -RZ, R3.H0_H0 ;  /* 0x20000003ff037230 */ /* 0x000fca0000004100 */
[----:B------:R-:W-:Y:S01]  /*8c90*/  FMUL R8, R3, R154 ;  /* 0x0000009a03087220 */ /* 0x000fe20000400000 */
[----:B------:R-:W-:-:S03]  /*8ca0*/  PRMT R3, RZ, 0x7610, R3 ;  /* 0x00007610ff037816 */ /* 0x000fc60000000003 */
[----:B------:R-:W-:-:S05]  /*8cb0*/  FFMA R8, R27, R153, R8 ;  /* 0x000000991b087223 */ /* 0x000fca0000000008 */
[----:B0-----:R-:W-:-:S05]  /*8cc0*/  F2FP.SATFINITE.E4M3.F32.PACK_AB_MERGE_C R9, RZ, R8, RZ ;  /* 0x00000008ff09723e */ /* 0x001fca00048070ff */
[----:B------:R0:W-:Y:S01]  /*8cd0*/  @!P2 STG.E.U8 desc[UR36][R4.64+0x1], R9 ;  /* 0x000001090400a986 */ /* 0x0001e2000c101124 */
[----:B------:R-:W-:Y:S05]  /*8ce0*/  @P3 BRA `(.L_x_178) ;  /* 0x0000000000043947 */ /* 0x000fea0003800000 */
[----:B------:R0:W5:Y:S02]  /*8cf0*/  LDG.E.U8 R3, desc[UR36][R10.64+0x8] ;  /* 0x000008240a037981 */ /* 0x000164000c1e1100 */
.L_x_178:
[----:B------:R-:W-:Y:S05]  /*8d00*/  BSYNC B1 ;  /* 0x0000000000017941 */ /* 0x000fea0003800000 */
.L_x_177:
        /* <DEDUP_REMOVED lines=12> */
.L_x_180:
[----:B------:R-:W-:Y:S05]  /*8dd0*/  BSYNC B1 ;  /* 0x0000000000017941 */ /* 0x000fea0003800000 */
.L_x_179:
        /* <DEDUP_REMOVED lines=12> */
.L_x_182:
[----:B------:R-:W-:Y:S05]  /*8ea0*/  BSYNC B1 ;  /* 0x0000000000017941 */ /* 0x000fea0003800000 */
.L_x_181:
        /* <DEDUP_REMOVED lines=12> */
.L_x_184:
[----:B------:R-:W-:Y:S05]  /*8f70*/  BSYNC B1 ;  /* 0x0000000000017941 */ /* 0x000fea0003800000 */
.L_x_183:
        /* <DEDUP_REMOVED lines=12> */
.L_x_186:
[----:B------:R-:W-:Y:S05]  /*9040*/  BSYNC B1 ;  /* 0x0000000000017941 */ /* 0x000fea0003800000 */
.L_x_185:
        /* <DEDUP_REMOVED lines=12> */
.L_x_188:
[----:B------:R-:W-:Y:S05]  /*9110*/  BSYNC B1 ;  /* 0x0000000000017941 */ /* 0x000fea0003800000 */
.L_x_187:
        /* <DEDUP_REMOVED lines=12> */
.L_x_190:
[----:B------:R-:W-:Y:S05]  /*91e0*/  BSYNC B1 ;  /* 0x0000000000017941 */ /* 0x000fea0003800000 */
.L_x_189:
        /* <DEDUP_REMOVED lines=12> */
.L_x_192:
[----:B------:R-:W-:Y:S05]  /*92b0*/  BSYNC B1 ;  /* 0x0000000000017941 */ /* 0x000fea0003800000 */
.L_x_191:
        /* <DEDUP_REMOVED lines=12> */
.L_x_194:
[----:B------:R-:W-:Y:S05]  /*9380*/  BSYNC B1 ;  /* 0x0000000000017941 */ /* 0x000fea0003800000 */
.L_x_193:
        /* <DEDUP_REMOVED lines=12> */
.L_x_196:
[----:B------:R-:W-:Y:S05]  /*9450*/  BSYNC B1 ;  /* 0x0000000000017941 */ /* 0x000fea0003800000 */
.L_x_195:
        /* <DEDUP_REMOVED lines=12> */
.L_x_198:
[----:B------:R-:W-:Y:S05]  /*9520*/  BSYNC B1 ;  /* 0x0000000000017941 */ /* 0x000fea0003800000 */
.L_x_197:
        /* <DEDUP_REMOVED lines=12> */
.L_x_200:
[----:B------:R-:W-:Y:S05]  /*95f0*/  BSYNC B1 ;  /* 0x0000000000017941 */ /* 0x000fea0003800000 */
.L_x_199:
        /* <DEDUP_REMOVED lines=12> */
.L_x_202:
[----:B------:R-:W-:Y:S05]  /*96c0*/  BSYNC B1 ;  /* 0x0000000000017941 */ /* 0x000fea0003800000 */
.L_x_201:
        /* <DEDUP_REMOVED lines=12> */
.L_x_204:
[----:B------:R-:W-:Y:S05]  /*9790*/  BSYNC B1 ;  /* 0x0000000000017941 */ /* 0x000fea0003800000 */
.L_x_203:
        /* <DEDUP_REMOVED lines=12> */
.L_x_206:
[----:B------:R-:W-:Y:S05]  /*9860*/  BSYNC B1 ;  /* 0x0000000000017941 */ /* 0x000fea0003800000 */
.L_x_205:
        /* <DEDUP_REMOVED lines=12> */
.L_x_208:
[----:B------:R-:W-:Y:S05]  /*9930*/  BSYNC B1 ;  /* 0x0000000000017941 */ /* 0x000fea0003800000 */
.L_x_207:
        /* <DEDUP_REMOVED lines=12> */
.L_x_210:
[----:B------:R-:W-:Y:S05]  /*9a00*/  BSYNC B1 ;  /* 0x0000000000017941 */ /* 0x000fea0003800000 */
.L_x_209:
        /* <DEDUP_REMOVED lines=12> */
.L_x_212:
[----:B------:R-:W-:Y:S05]  /*9ad0*/  BSYNC B1 ;  /* 0x0000000000017941 */ /* 0x000fea0003800000 */
.L_x_211:
        /* <DEDUP_REMOVED lines=12> */
.L_x_214:
[----:B------:R-:W-:Y:S05]  /*9ba0*/  BSYNC B1 ;  /* 0x0000000000017941 */ /* 0x000fea0003800000 */
.L_x_213:
        /* <DEDUP_REMOVED lines=12> */
.L_x_216:
[----:B------:R-:W-:Y:S05]  /*9c70*/  BSYNC B1 ;  /* 0x0000000000017941 */ /* 0x000fea0003800000 */
.L_x_215:
        /* <DEDUP_REMOVED lines=12> */
.L_x_218:
[----:B------:R-:W-:Y:S05]  /*9d40*/  BSYNC B1 ;  /* 0x0000000000017941 */ /* 0x000fea0003800000 */
.L_x_217:
        /* <DEDUP_REMOVED lines=12> */
.L_x_220:
[----:B------:R-:W-:Y:S05]  /*9e10*/  BSYNC B1 ;  /* 0x0000000000017941 */ /* 0x000fea0003800000 */
.L_x_219:
        /* <DEDUP_REMOVED lines=12> */
.L_x_222:
[----:B------:R-:W-:Y:S05]  /*9ee0*/  BSYNC B1 ;  /* 0x0000000000017941 */ /* 0x000fea0003800000 */
.L_x_221:
        /* <DEDUP_REMOVED lines=12> */
.L_x_224:
[----:B------:R-:W-:Y:S05]  /*9fb0*/  BSYNC B1 ;  /* 0x0000000000017941 */ /* 0x000fea0003800000 */
.L_x_223:
        /* <DEDUP_REMOVED lines=12> */
.L_x_226:
[----:B------:R-:W-:Y:S05]  /*a080*/  BSYNC B1 ;  /* 0x0000000000017941 */ /* 0x000fea0003800000 */
.L_x_225:
        /* <DEDUP_REMOVED lines=12> */
.L_x_228:
[----:B------:R-:W-:Y:S05]  /*a150*/  BSYNC B1 ;  /* 0x0000000000017941 */ /* 0x000fea0003800000 */
.L_x_227:
        /* <DEDUP_REMOVED lines=12> */
.L_x_230:
[----:B------:R-:W-:Y:S05]  /*a220*/  BSYNC B1 ;  /* 0x0000000000017941 */ /* 0x000fea0003800000 */
.L_x_229:
        /* <DEDUP_REMOVED lines=12> */
.L_x_232:
[----:B------:R-:W-:Y:S05]  /*a2f0*/  BSYNC B1 ;  /* 0x0000000000017941 */ /* 0x000fea0003800000 */
.L_x_231:
        /* <DEDUP_REMOVED lines=12> */
.L_x_234:
[----:B------:R-:W-:Y:S05]  /*a3c0*/  BSYNC B1 ;  /* 0x0000000000017941 */ /* 0x000fea0003800000 */
.L_x_233:
        /* <DEDUP_REMOVED lines=12> */
.L_x_236:
[----:B------:R-:W-:Y:S05]  /*a490*/  BSYNC B1 ;  /* 0x0000000000017941 */ /* 0x000fea0003800000 */
.L_x_235:
        /* <DEDUP_REMOVED lines=12> */
.L_x_238:
[----:B------:R-:W-:Y:S05]  /*a560*/  BSYNC B1 ;  /* 0x0000000000017941 */ /* 0x000fea0003800000 */
.L_x_237:
        /* <DEDUP_REMOVED lines=12> */
.L_x_240:
[----:B------:R-:W-:Y:S05]  /*a630*/  BSYNC B1 ;  /* 0x0000000000017941 */ /* 0x000fea0003800000 */
.L_x_239:
        /* <DEDUP_REMOVED lines=12> */
.L_x_242:
[----:B------:R-:W-:Y:S05]  /*a700*/  BSYNC B1 ;  /* 0x0000000000017941 */ /* 0x000fea0003800000 */
.L_x_241:
        /* <DEDUP_REMOVED lines=12> */
.L_x_244:
[----:B------:R-:W-:Y:S05]  /*a7d0*/  BSYNC B1 ;  /* 0x0000000000017941 */ /* 0x000fea0003800000 */
.L_x_243:
        /* <DEDUP_REMOVED lines=12> */
.L_x_246:
[----:B------:R-:W-:Y:S05]  /*a8a0*/  BSYNC B1 ;  /* 0x0000000000017941 */ /* 0x000fea0003800000 */
.L_x_245:
        /* <DEDUP_REMOVED lines=12> */
.L_x_248:
[----:B------:R-:W-:Y:S05]  /*a970*/  BSYNC B1 ;  /* 0x0000000000017941 */ /* 0x000fea0003800000 */
.L_x_247:
        /* <DEDUP_REMOVED lines=12> */
.L_x_250:
[----:B------:R-:W-:Y:S05]  /*aa40*/  BSYNC B1 ;  /* 0x0000000000017941 */ /* 0x000fea0003800000 */
.L_x_249:
        /* <DEDUP_REMOVED lines=12> */
.L_x_252:
[----:B------:R-:W-:Y:S05]  /*ab10*/  BSYNC B1 ;  /* 0x0000000000017941 */ /* 0x000fea0003800000 */
.L_x_251:
        /* <DEDUP_REMOVED lines=12> */
.L_x_254:
[----:B------:R-:W-:Y:S05]  /*abe0*/  BSYNC B1 ;  /* 0x0000000000017941 */ /* 0x000fea0003800000 */
.L_x_253:
        /* <DEDUP_REMOVED lines=12> */
.L_x_256:
[----:B------:R-:W-:Y:S05]  /*acb0*/  BSYNC B1 ;  /* 0x0000000000017941 */ /* 0x000fea0003800000 */
.L_x_255:
        /* <DEDUP_REMOVED lines=12> */
.L_x_258:
[----:B------:R-:W-:Y:S05]  /*ad80*/  BSYNC B1 ;  /* 0x0000000000017941 */ /* 0x000fea0003800000 */
.L_x_257:
        /* <DEDUP_REMOVED lines=12> */
.L_x_260:
[----:B------:R-:W-:Y:S05]  /*ae50*/  BSYNC B1 ;  /* 0x0000000000017941 */ /* 0x000fea0003800000 */
.L_x_259:
        /* <DEDUP_REMOVED lines=12> */
.L_x_262:
[----:B------:R-:W-:Y:S05]  /*af20*/  BSYNC B1 ;  /* 0x0000000000017941 */ /* 0x000fea0003800000 */
.L_x_261:
        /* <DEDUP_REMOVED lines=12> */
.L_x_264:
[----:B------:R-:W-:Y:S05]  /*aff0*/  BSYNC B1 ;  /* 0x0000000000017941 */ /* 0x000fea0003800000 */
.L_x_263:
        /* <DEDUP_REMOVED lines=12> */
.L_x_266:
[----:B------:R-:W-:Y:S05]  /*b0c0*/  BSYNC B1 ;  /* 0x0000000000017941 */ /* 0x000fea0003800000 */
.L_x_265:
        /* <DEDUP_REMOVED lines=12> */
.L_x_268:
[----:B------:R-:W-:Y:S05]  /*b190*/  BSYNC B1 ;  /* 0x0000000000017941 */ /* 0x000fea0003800000 */
.L_x_267:
        /* <DEDUP_REMOVED lines=12> */
.L_x_270:
[----:B------:R-:W-:Y:S05]  /*b260*/  BSYNC B1 ;  /* 0x0000000000017941 */ /* 0x000fea0003800000 */
.L_x_269:
        /* <DEDUP_REMOVED lines=12> */
.L_x_272:
[----:B------:R-:W-:Y:S05]  /*b330*/  BSYNC B1 ;  /* 0x0000000000017941 */ /* 0x000fea0003800000 */
.L_x_271:
        /* <DEDUP_REMOVED lines=12> */
.L_x_274:
[----:B------:R-:W-:Y:S05]  /*b400*/  BSYNC B1 ;  /* 0x0000000000017941 */ /* 0x000fea0003800000 */
.L_x_273:
        /* <DEDUP_REMOVED lines=12> */
.L_x_276:
[----:B------:R-:W-:Y:S05]  /*b4d0*/  BSYNC B1 ;  /* 0x0000000000017941 */ /* 0x000fea0003800000 */
.L_x_275:
        /* <DEDUP_REMOVED lines=12> */
.L_x_278:
[----:B------:R-:W-:Y:S05]  /*b5a0*/  BSYNC B1 ;  /* 0x0000000000017941 */ /* 0x000fea0003800000 */
.L_x_277:
        /* <DEDUP_REMOVED lines=12> */
.L_x_280:
[----:B------:R-:W-:Y:S05]  /*b670*/  BSYNC B1 ;  /* 0x0000000000017941 */ /* 0x000fea0003800000 */
.L_x_279:
        /* <DEDUP_REMOVED lines=12> */
.L_x_282:
[----:B------:R-:W-:Y:S05]  /*b740*/  BSYNC B1 ;  /* 0x0000000000017941 */ /* 0x000fea0003800000 */
.L_x_281:
        /* <DEDUP_REMOVED lines=12> */
.L_x_284:
[----:B------:R-:W-:Y:S05]  /*b810*/  BSYNC B1 ;  /* 0x0000000000017941 */ /* 0x000fea0003800000 */
.L_x_283:
        /* <DEDUP_REMOVED lines=12> */
.L_x_286:
[----:B------:R-:W-:Y:S05]  /*b8e0*/  BSYNC B1 ;  /* 0x0000000000017941 */ /* 0x000fea0003800000 */
.L_x_285:
        /* <DEDUP_REMOVED lines=12> */
.L_x_288:
[----:B------:R-:W-:Y:S05]  /*b9b0*/  BSYNC B1 ;  /* 0x0000000000017941 */ /* 0x000fea0003800000 */
.L_x_287:
        /* <DEDUP_REMOVED lines=12> */
.L_x_290:
[----:B------:R-:W-:Y:S05]  /*ba80*/  BSYNC B1 ;  /* 0x0000000000017941 */ /* 0x000fea0003800000 */
.L_x_289:
        /* <DEDUP_REMOVED lines=12> */
.L_x_292:
[----:B------:R-:W-:Y:S05]  /*bb50*/  BSYNC B1 ;  /* 0x0000000000017941 */ /* 0x000fea0003800000 */
.L_x_291:
        /* <DEDUP_REMOVED lines=12> */
.L_x_294:
[----:B------:R-:W-:Y:S05]  /*bc20*/  BSYNC B1 ;  /* 0x0000000000017941 */ /* 0x000fea0003800000 */
.L_x_293:
[----:B-----5:R-:W-:Y:S01]  /*bc30*/  LOP3.LUT R3, R3, 0xff, RZ, 0xc0, !PT ;  /* 0x000000ff03037812 */ /* 0x020fe200078ec0ff */
[----:B------:R-:W-:Y:S01]  /*bc40*/  BSSY B1, `(.L_x_295) ;  /* 0x000000b000017945 */ /* 0x000fe20003800000 */
[----:B------:R-:W-:Y:S02]  /*bc50*/  ISETP.LT.OR P1, PT, R0, 0x7a, !P1 ;  /* 0x0000007a0000780c */ /* 0x000fe40004f21670 */
[----:B------:R-:W-:Y:S02]  /*bc60*/  F2FP.F16.E4M3.UNPACK_B R3, R3 ;  /* 0x00000003ff03723e */ /* 0x000fe400020006ff */
[----:B------:R-:W-:-:S03]  /*bc70*/  PRMT R0, RZ, 0x7610, R0 ;  /* 0x00007610ff007816 */ /* 0x000fc60000000000 */
[----:B------:R-:W-:-:S05]  /*bc80*/  HADD2.F32 R3, -RZ, R3.H0_H0 ;  /* 0x20000003ff037230 */ /* 0x000fca0000004100 */
[----:B------:R-:W-:-:S04]  /*bc90*/  FMUL R3, R3, R154 ;  /* 0x0000009a03037220 */ /* 0x000fc80000400000 */
[----:B------:R-:W-:-:S05]  /*bca0*/  FFMA R3, R86, R153, R3 ;  /* 0x0000009956037223 */ /* 0x000fca0000000003 */
[----:B------:R-:W-:-:S05]  /*bcb0*/  F2FP.SATFINITE.E4M3.F32.PACK_AB_MERGE_C R3, RZ, R3, RZ ;  /* 0x00000003ff03723e */ /* 0x000fca00048070ff */
[----:B------:R0:W-:Y:S01]  /*bcc0*/  @!P2 STG.E.U8 desc[UR36][R4.64+0x78], R3 ;  /* 0x000078030400a986 */ /* 0x0001e2000c101124 */
[----:B------:R-:W-:Y:S05]  /*bcd0*/  @P1 BRA `(.L_x_296) ;  /* 0x0000000000041947 */ /* 0x000fea0003800000 */
[----:B------:R0:W5:Y:S02]  /*bce0*/  LDG.E.U8 R0, desc[UR36][R14.64+0x79] ;  /* 0x000079240e007981 */ /* 0x000164000c1e1100 */
.L_x_296:
[----:B------:R-:W-:Y:S05]  /*bcf0*/  BSYNC B1 ;  /* 0x0000000000017941 */ /* 0x000fea0003800000 */
.L_x_295:
[----:B------:R-:W-:Y:S05]  /*bd00*/  @P1 BRA `(.L_x_297) ;  /* 0x0000002000301947 */ /* 0x000fea0003800000 */
[----:B-----5:R-:W-:-:S04]  /*bd10*/  LOP3.LUT R0, R0, 0xff, RZ, 0xc0, !PT ;  /* 0x000000ff00007812 */ /* 0x020fc800078ec0ff */
[----:B------:R-:W-:-:S05]  /*bd20*/  F2FP.F16.E4M3.UNPACK_B R0, R0 ;  /* 0x00000000ff00723e */ /* 0x000fca00020006ff */
[----:B0-----:R-:W-:-:S05]  /*bd30*/  HADD2.F32 R3, -RZ, R0.H0_H0 ;  /* 0x20000000ff037230 */ /* 0x001fca0000004100 */
[----:B------:R-:W-:-:S04]  /*bd40*/  FMUL R0, R3, R154 ;  /* 0x0000009a03007220 */ /* 0x000fc80000400000 */
[----:B------:R-:W-:-:S05]  /*bd50*/  FFMA R0, R87, R153, R0 ;  /* 0x0000009957007223 */ /* 0x000fca0000000000 */
[----:B------:R-:W-:-:S05]  /*bd60*/  F2FP.SATFINITE.E4M3.F32.PACK_AB_MERGE_C R3, RZ, R0, RZ ;  /* 0x00000000ff03723e */ /* 0x000fca00048070ff */
[----:B------:R0:W-:Y:S01]  /*bd70*/  STG.E.U8 desc[UR36][R4.64+0x79], R3 ;  /* 0x0000790304007986 */ /* 0x0001e2000c101124 */
[----:B------:R-:W-:Y:S05]  /*bd80*/  BRA `(.L_x_297) ;  /* 0x0000002000107947 */ /* 0x000fea0003800000 */
.L_x_40:
[C---:B------:R-:W-:Y:S01]  /*bd90*/  ISETP.GE.AND P2, PT, R3.reuse, 0x1, PT ;  /* 0x000000010300780c */ /* 0x040fe20003f46270 */
[-C--:B------:R-:W-:Y:S01]  /*bda0*/  FMUL R88, R88, R153.reuse ;  /* 0x0000009958587220 */ /* 0x080fe20000400000 */
[----:B------:R-:W-:Y:S01]  /*bdb0*/  ISETP.GE.AND P1, PT, R3, 0x9, PT ;  /* 0x000000090300780c */ /* 0x000fe20003f26270 */
[-C--:B------:R-:W-:Y:S01]  /*bdc0*/  FMUL R89, R89, R153.reuse ;  /* 0x0000009959597220 */ /* 0x080fe20000400000 */
[----:B------:R-:W-:Y:S01]  /*bdd0*/  ISETP.LT.OR P0, PT, R0, 0x1, !P2 ;  /* 0x000000010000780c */ /* 0x000fe20005701670 */
[-C--:B------:R-:W-:Y:S01]  /*bde0*/  FMUL R90, R90, R153.reuse ;  /* 0x000000995a5a7220 */ /* 0x080fe20000400000 */
[----:B------:R-:W-:Y:S01]  /*bdf0*/  F2FP.SATFINITE.E4M3.F32.PACK_AB_MERGE_C R13, RZ, R88, RZ ;  /* 0x00000058ff0d723e */ /* 0x000fe200048070ff */
[-C--:B------:R-:W-:Y:S01]  /*be00*/  FMUL R91, R91, R153.reuse ;  /* 0x000000995b5b7220 */ /* 0x080fe20000400000 */
[----:B------:R-:W-:Y:S01]  /*be10*/  ISETP.LT.OR P3, PT, R0, 0x2, !P2 ;  /* 0x000000020000780c */ /* 0x000fe20005761670 */
[-C--:B------:R-:W-:Y:S01]  /*be20*/  FMUL R92, R92, R153.reuse ;  /* 0x000000995c5c7220 */ /* 0x080fe20000400000 */
[C---:B------:R-:W-:Y:S01]  /*be30*/  ISETP.LT.OR P4, PT, R0.reuse, 0x1, !P1 ;  /* 0x000000010000780c */ /* 0x040fe20004f81670 */
[-C--:B------:R-:W-:Y:S01]  /*be40*/  FMUL R93, R93, R153.reuse ;  /* 0x000000995d5d7220 */ /* 0x080fe20000400000 */
[----:B------:R-:W-:Y:S01]  /*be50*/  ISETP.LT.OR P5, PT, R0, 0x2, !P1 ;  /* 0x000000020000780c */ /* 0x000fe20004fa1670 */
[----:B------:R-:W-:Y:S01]  /*be60*/  FMUL R94, R94, R153 ;  /* 0x000000995e5e7220 */ /* 0x000fe20000400000 */
[----:B------:R-:W-:Y:S01]  /*be70*/  F2FP.SATFINITE.E4M3.F32.PACK_AB_MERGE_C R89, RZ, R89, RZ ;  /* 0x00000059ff59723e */ /* 0x000fe200048070ff */
[-C--:B------:R-:W-:Y:S01]  /*be80*/  FMUL R95, R95, R153.reuse ;  /* 0x000000995f5f7220 */ /* 0x080fe20000400000 */
[----:B------:R-:W-:Y:S01]  /*be90*/  F2FP.SATFINITE.E4M3.F32.PACK_AB_MERGE_C R15, RZ, R90, RZ ;  /* 0x0000005aff0f723e */ /* 0x000fe200048070ff */
[----:B------:R0:W-:Y:S01]  /*bea0*/  @!P0 STG.E.U8 desc[UR36][R10.64], R13 ;  /* 0x0000000d0a008986 */ /* 0x0001e2000c101124 */
[----:B------:R-:W-:Y:S01]  /*beb0*/  ISETP.LT.OR P0, PT, R0, 0x9, !P2 ;  /* 0x000000090000780c */ /* 0x000fe20005701670 */
[----:B------:R-:W-:Y:S01]  /*bec0*/  FMUL R96, R96, R153 ;  /* 0x0000009960607220 */ /* 0x000fe20000400000 */
[----:B------:R-:W-:Y:S01]  /*bed0*/  F2FP.SATFINITE.E4M3.F32.PACK_AB_MERGE_C R91, RZ, R91, RZ ;  /* 0x0000005bff5b723e */ /* 0x000fe200048070ff */
[----:B------:R-:W-:Y:S01]  /*bee0*/  @!P3 STG.E.U8 desc[UR36][R10.64+0x1], R89 ;  /* 0x000001590a00b986 */ /* 0x000fe2000c101124 */
[----:B------:R-:W-:Y:S01]  /*bef0*/  F2FP.SATFINITE.E4M3.F32.PACK_AB_MERGE_C R19, RZ, R92, RZ ;  /* 0x0000005cff13723e */ /* 0x000fe200048070ff */
[-C--:B------:R-:W-:Y:S01]  /*bf00*/  FMUL R97, R97, R153.reuse ;  /* 0x0000009961617220 */ /* 0x080fe20000400000 */
[C---:B------:R-:W-:Y:S01]  /*bf10*/  ISETP.LT.OR P3, PT, R0.reuse, 0xa, !P2 ;  /* 0x0000000a0000780c */ /* 0x040fe20005761670 */
[----:B------:R1:W-:Y:S01]  /*bf20*/  @!P4 STG.E.U8 desc[UR36][R8.64], R15 ;  /* 0x0000000f0800c986 */ /* 0x0003e2000c101124 */
[----:B------:R-:W-:Y:S01]  /*bf30*/  ISETP.LT.OR P4, PT, R0, 0x9, !P1 ;  /* 0x000000090000780c */ /* 0x000fe20004f81670 */
[----:B------:R-:W-:Y:S01]  /*bf40*/  FMUL R98, R98, R153 ;  /* 0x0000009962627220 */ /* 0x000fe20000400000 */
[----:B------:R-:W-:Y:S01]  /*bf50*/  F2FP.SATFINITE.E4M3.F32.PACK_AB_MERGE_C R93, RZ, R93, RZ ;  /* 0x0000005dff5d723e */ /* 0x000fe200048070ff */
[----:B------:R-:W-:Y:S01]  /*bf60*/  @!P5 STG.E.U8 desc[UR36][R8.64+0x1], R91 ;  /* 0x0000015b0800d986 */ /* 0x000fe2000c101124 */
[C---:B------:R-:W-:Y:S01]  /*bf70*/  ISETP.LT.OR P5, PT, R0.reuse, 0xa, !P1 ;  /* 0x0000000a0000780c */ /* 0x040fe20004fa1670 */
[-C--:B------:R-:W-:Y:S01]  /*bf80*/  FMUL R99, R99, R153.reuse ;  /* 0x0000009963637220 */ /* 0x080fe20000400000 */
[----:B0-----:R-:W-:Y:S01]  /*bf90*/  F2FP.SATFINITE.E4M3.F32.PACK_AB_MERGE_C R13, RZ, R94, RZ ;  /* 0x0000005eff0d723e */ /* 0x001fe200048070ff */
[----:B------:R0:W-:Y:S01]  /*bfa0*/  @!P0 STG.E.U8 desc[UR36][R10.64+0x8], R19 ;  /* 0x000008130a008986 */ /* 0x0001e2000c101124 */
[----:B------:R-:W-:Y:S01]  /*bfb0*/  ISETP.LT.OR P0, PT, R0, 0x11, !P2 ;  /* 0x000000110000780c */ /* 0x000fe20005701670 */
[----:B------:R-:W-:Y:S01]  /*bfc0*/  FMUL R100, R100, R153 ;  /* 0x0000009964647220 */ /* 0x000fe20000400000 */
[----:B------:R-:W-:Y:S01]  /*bfd0*/  F2FP.SATFINITE.E4M3.F32.PACK_AB_MERGE_C R95, RZ, R95, RZ ;  /* 0x0000005fff5f723e */ /* 0x000fe200048070ff */
[----:B------:R-:W-:Y:S01]  /*bfe0*/  @!P3 STG.E.U8 desc[UR36][R10.64+0x9], R93 ;  /* 0x0000095d0a00b986 */ /* 0x000fe2000c101124 */
[----:B-1----:R-:W-:Y:S01]  /*bff0*/  F2FP.SATFINITE.E4M3.F32.PACK_AB_MERGE_C R15, RZ, R96, RZ ;  /* 0x00000060ff0f723e */ /* 0x002fe200048070ff */
        /* <DEDUP_REMOVED lines=8> */
[----:B------:R-:W-:Y:S01]  /*c080*/  FMUL R103, R103, R153 ;  /* 0x0000009967677220 */ /* 0x000fe20000400000 */
[----:B------:R-:W-:Y:S01]  /*c090*/  F2FP.SATFINITE.E4M3.F32.PACK_AB_MERGE_C R99, RZ, R99, RZ ;  /* 0x00000063ff63723e */ /* 0x000fe200048070ff */
[----:B------:R2:W-:Y:S01]  /*c0a0*/  @!P0 STG.E.U8 desc[UR36][R10.64+0x10], R15 ;  /* 0x0000100f0a008986 */ /* 0x0005e2000c101124 */
[----:B------:R-:W-:Y:S01]  /*c0b0*/  ISETP.LT.OR P0, PT, R0, 0x19, !P2 ;  /* 0x000000190000780c */ /* 0x000fe20005701670 */
[-C--:B------:R-:W-:Y:S01]  /*c0c0*/  FMUL R104, R104, R153.reuse ;  /* 0x0000009968687220 */ /* 0x080fe20000400000 */
[----:B0-----:R-:W-:Y:S01]  /*c0d0*/  F2FP.SATFINITE.E4M3.F32.PACK_AB_MERGE_C R19, RZ, R100, RZ ;  /* 0x00000064ff13723e */ /* 0x001fe200048070ff */
[----:B------:R-:W-:Y:S01]  /*c0e0*/  @!P3 STG.E.U8 desc[UR36][R10.64+0x11], R97 ;  /* 0x000011610a00b986 */ /* 0x000fe2000c101124 */
[----:B-1----:R-:W-:Y:S01]  /*c0f0*/  F2FP.SATFINITE.E4M3.F32.PACK_AB_MERGE_C R13, RZ, R98, RZ ;  /* 0x00000062ff0d723e */ /* 0x002fe200048070ff */
[-C--:B------:R-:W-:Y:S01]  /*c100*/  FMUL R105, R105, R153.reuse ;  /* 0x0000009969697220 */ /* 0x080fe20000400000 */
[----:B------:R-:W-:Y:S01]  /*c110*/  ISETP.LT.OR P3, PT, R0, 0x1a, !P2 ;  /* 0x0000001a0000780c */ /* 0x000fe20005761670 */
[----:B------:R-:W-:Y:S01]  /*c120*/  FMUL R106, R106, R153 ;  /* 0x000000996a6a7220 */ /* 0x000fe20000400000 */
[----:B------:R-:W-:Y:S01]  /*c130*/  F2FP.SATFINITE.E4M3.F32.PACK_AB_MERGE_C R101, RZ, R101, RZ ;  /* 0x00000065ff65723e */ /* 0x000fe200048070ff */
[----:B------:R0:W-:Y:S01]  /*c140*/  @!P4 STG.E.U8 desc[UR36][R8.64+0x10], R13 ;  /* 0x0000100d0800c986 */ /* 0x0001e2000c101124 */
[C---:B------:R-:W-:Y:S01]  /*c150*/  ISETP.LT.OR P4, PT, R0.reuse, 0x19, !P1 ;  /* 0x000000190000780c */ /* 0x040fe20004f81670 */
[----:B------:R-:W-:Y:S01]  /*c160*/  FMUL R107, R107, R153 ;  /* 0x000000996b6b7220 */ /* 0x000fe20000400000 */
[----:B------:R-:W-:Y:S01]  /*c170*/  F2FP.SATFINITE.E4M3.F32.PACK_AB_MERGE_C R103, RZ, R103, RZ ;  /* 0x00000067ff67723e */ /* 0x000fe200048070ff */
[----:B------:R-:W-:Y:S01]  /*c180*/  @!P5 STG.E.U8 desc[UR36][R8.64+0x11], R99 ;  /* 0x000011630800d986 */ /* 0x000fe2000c101124 */
[----:B------:R-:W-:Y:S01]  /*c190*/  ISETP.LT.OR P5, PT, R0, 0x1a, !P1 ;  /* 0x0000001a0000780c */ /* 0x000fe20004fa1670 */
[-C--:B------:R-:W-:Y:S01]  /*c1a0*/  FMUL R108, R108, R153.reuse ;  /* 0x000000996c6c7220 */ /* 0x080fe20000400000 */
[----:B--2---:R-:W-:Y:S01]  /*c1b0*/  F2FP.SATFINITE.E4M3.F32.PACK_AB_MERGE_C R15, RZ, R104, RZ ;  /* 0x00000068ff0f723e */ /* 0x004fe200048070ff */
[----:B------:R1:W-:Y:S01]  /*c1c0*/  @!P0 STG.E.U8 desc[UR36][R10.64+0x18], R19 ;  /* 0x000018130a008986 */ /* 0x0003e2000c101124 */
[----:B------:R-:W-:Y:S01]  /*c1d0*/  ISETP.LT.OR P0, PT, R0, 0x21, !P2 ;  /* 0x000000210000780c */ /* 0x000fe20005701670 */
[----:B------:R-:W-:Y:S01]  /*c1e0*/  FMUL R109, R109, R153 ;  /* 0x000000996d6d7220 */ /* 0x000fe20000400000 */
[----:B------:R-:W-:Y:S01]  /*c1f0*/  F2FP.SATFINITE.E4M3.F32.PACK_AB_MERGE_C R105, RZ, R105, RZ ;  /* 0x00000069ff69723e */ /* 0x000fe200048070ff */
[----:B------:R-:W-:Y:S01]  /*c200*/  @!P3 STG.E.U8 desc[UR36][R10.64+0x19], R101 ;  /* 0x000019650a00b986 */ /* 0x000fe2000c101124 */
[----:B0-----:R-:W-:Y:S01]  /*c210*/  F2FP.SATFINITE.E4M3.F32.PACK_AB_MERGE_C R13, RZ, R102, RZ ;  /* 0x00000066ff0d723e */ /* 0x001fe200048070ff */
[-C--:B------:R-:W-:Y:S01]  /*c220*/  FMUL R110, R110, R153.reuse ;  /* 0x000000996e6e7220 */ /* 0x080fe20000400000 */
[C---:B------:R-:W-:Y:S01]  /*c230*/  ISETP.LT.OR P3, PT, R0.reuse, 0x22, !P2 ;  /* 0x000000220000780c */ /* 0x040fe20005761670 */
[----:B------:R-:W-:Y:S01]  /*c240*/  FMUL R111, R111, R153 ;  /* 0x000000996f6f7220 */ /* 0x000fe20000400000 */
[----:B------:R-:W-:Y:S01]  /*c250*/  F2FP.SATFINITE.E4M3.F32.PACK_AB_MERGE_C R107, RZ, R107, RZ ;  /* 0x0000006bff6b723e */ /* 0x000fe200048070ff */
[----:B------:R0:W-:Y:S01]  /*c260*/  @!P4 STG.E.U8 desc[UR36][R8.64+0x18], R13 ;  /* 0x0000180d0800c986 */ /* 0x0001e2000c101124 */
[----:B------:R-:W-:Y:S01]  /*c270*/  ISETP.LT.OR P4, PT, R0, 0x21, !P1 ;  /* 0x000000210000780c */ /* 0x000fe20004f81670 */
[-C--:B------:R-:W-:Y:S01]  /*c280*/  FMUL R112, R112, R153.reuse ;  /* 0x0000009970707220 */ /* 0x080fe20000400000 */
[----:B-1----:R-:W-:Y:S01]  /*c290*/  F2FP.SATFINITE.E4M3.F32.PACK_AB_MERGE_C R19, RZ, R108, RZ ;  /* 0x0000006cff13723e */ /* 0x002fe200048070ff */
[----:B------:R-:W-:Y:S01]  /*c2a0*/  @!P5 STG.E.U8 desc[UR36][R8.64+0x19], R103 ;  /* 0x000019670800d986 */ /* 0x000fe2000c101124 */
[C---:B------:R-:W-:Y:S01]  /*c2b0*/  ISETP.LT.OR P5, PT, R0.reuse, 0x22, !P1 ;  /* 0x000000220000780c */ /* 0x040fe20004fa1670 */
[----:B------:R-:W-:Y:S01]  /*c2c0*/  FMUL R113, R113, R153 ;  /* 0x0000009971717220 */ /* 0x000fe20000400000 */
[----:B------:R-:W-:Y:S01]  /*c2d0*/  F2FP.SATFINITE.E4M3.F32.PACK_AB_MERGE_C R109, RZ, R109, RZ ;  /* 0x0000006dff6d723e */ /* 0x000fe200048070ff */
[----:B------:R1:W-:Y:S01]  /*c2e0*/  @!P0 STG.E.U8 desc[UR36][R10.64+0x20], R15 ;  /* 0x0000200f0a008986 */ /* 0x0003e2000c101124 */
[----:B------:R-:W-:Y:S01]  /*c2f0*/  ISETP.LT.OR P0, PT, R0, 0x29, !P2 ;  /* 0x000000290000780c */ /* 0x000fe20005701670 */
[----:B------:R-:W-:Y:S01]  /*c300*/  FMUL R114, R114, R153 ;  /* 0x0000009972727220 */ /* 0x000fe20000400000 */
[----:B------:R-:W-:Y:S01]  /*c310*/  F2FP.SATFINITE.E4M3.F32.PACK_AB_MERGE_C R111, RZ, R111, RZ ;  /* 0x0000006fff6f723e */ /* 0x000fe200048070ff */
[----:B------:R-:W-:Y:S01]  /*c320*/  @!P3 STG.E.U8 desc[UR36][R10.64+0x21], R105 ;  /* 0x000021690a00b986 */ /* 0x000fe2000c101124 */
[----:B0-----:R-:W-:Y:S01]  /*c330*/  F2FP.SATFINITE.E4M3.F32.PACK_AB_MERGE_C R13, RZ, R106, RZ ;  /* 0x0000006aff0d723e */ /* 0x001fe200048070ff */
[-C--:B------:R-:W-:Y:S01]  /*c340*/  FMUL R115, R115, R153.reuse ;  /* 0x0000009973737220 */ /* 0x080fe20000400000 */
[----:B------:R-:W-:Y:S01]  /*c350*/  ISETP.LT.OR P3, PT, R0, 0x2a, !P2 ;  /* 0x0000002a0000780c */ /* 0x000fe20005761670 */
[----:B------:R-:W-:Y:S01]  /*c360*/  FMUL R116, R116, R153 ;  /* 0x0000009974747220 */ /* 0x000fe20000400000 */
[----:B------:R-:W-:Y:S01]  /*c370*/  F2FP.SATFINITE.E4M3.F32.PACK_AB_MERGE_C R113, RZ, R113, RZ ;  /* 0x00000071ff71723e */ /* 0x000fe200048070ff */
[----:B------:R0:W-:Y:S01]  /*c380*/  @!P4 STG.E.U8 desc[UR36][R8.64+0x20], R13 ;  /* 0x0000200d0800c986 */ /* 0x0001e2000c101124 */
[C---:B------:R-:W-:Y:S01]  /*c390*/  ISETP.LT.OR P4, PT, R0.reuse, 0x29, !P1 ;  /* 0x000000290000780c */ /* 0x040fe20004f81670 */
[-C--:B------:R-:W-:Y:S01]  /*c3a0*/  FMUL R117, R117, R153.reuse ;  /* 0x0000009975757220 */ /* 0x080fe20000400000 */
[----:B-1----:R-:W-:Y:S01]  /*c3b0*/  F2FP.SATFINITE.E4M3.F32.PACK_AB_MERGE_C R15, RZ, R112, RZ ;  /* 0x00000070ff0f723e */ /* 0x002fe200048070ff */
[----:B------:R-:W-:Y:S01]  /*c3c0*/  @!P5 STG.E.U8 desc[UR36][R8.64+0x21], R107 ;  /* 0x0000216b0800d986 */ /* 0x000fe2000c101124 */
[----:B------:R-:W-:Y:S01]  /*c3d0*/  ISETP.LT.OR P5, PT, R0, 0x2a, !P1 ;  /* 0x0000002a0000780c */ /* 0x000fe20004fa1670 */
[----:B------:R-:W-:Y:S01]  /*c3e0*/  FMUL R118, R118, R153 ;  /* 0x0000009976767220 */ /* 0x000fe20000400000 */
[----:B------:R-:W-:Y:S01]  /*c3f0*/  F2FP.SATFINITE.E4M3.F32.PACK_AB_MERGE_C R115, RZ, R115, RZ ;  /* 0x00000073ff73723e */ /* 0x000fe200048070ff */
[----:B------:R1:W-:Y:S01]  /*c400*/  @!P0 STG.E.U8 desc[UR36][R10.64+0x28], R19 ;  /* 0x000028130a008986 */ /* 0x0003e2000c101124 */
[----:B------:R-:W-:Y:S01]  /*c410*/  ISETP.LT.OR P0, PT, R0, 0x31, !P2 ;  /* 0x000000310000780c */ /* 0x000fe20005701670 */
[-C--:B------:R-:W-:Y:S01]  /*c420*/  FMUL R119, R119, R153.reuse ;  /* 0x0000009977777220 */ /* 0x080fe20000400000 */
[-C--:B------:R-:W-:Y:S01]  /*c430*/  FMUL R120, R120, R153.reuse ;  /* 0x0000009978787220 */ /* 0x080fe20000400000 */
[----:B0-----:R-:W-:Y:S01]  /*c440*/  F2FP.SATFINITE.E4M3.F32.PACK_AB_MERGE_C R13, RZ, R110, RZ ;  /* 0x0000006eff0d723e */ /* 0x001fe200048070ff */
[----:B------:R-:W-:Y:S01]  /*c450*/  @!P3 STG.E.U8 desc[UR36][R10.64+0x29], R109 ;  /* 0x0000296d0a00b986 */ /* 0x000fe2000c101124 */
        /* <DEDUP_REMOVED lines=37> */
[-C--:B------:R-:W-:Y:S01]  /*c6b0*/  FMUL R131, R131, R153.reuse ;  /* 0x0000009983837220 */ /* 0x080fe20000400000 */
[-C--:B------:R-:W-:Y:S01]  /*c6c0*/  FMUL R132, R132, R153.reuse ;  /* 0x0000009984847220 */ /* 0x080fe20000400000 */
        /* <DEDUP_REMOVED lines=114> */
[-C--:B------:R-:W-:Y:S01]  /*cdf0*/  FMUL R37, R37, R153.reuse ;  /* 0x0000009925257220 */ /* 0x080fe20000400000 */
[C---:B------:R-:W-:Y:S01]  /*ce00*/  ISETP.LT.OR P2, PT, R0.reuse, 0x7a, !P2 ;  /* 0x0000007a0000780c */ /* 0x040fe20005741670 */
[----:B------:R1:W-:Y:S01]  /*ce10*/  @!P0 STG.E.U8 desc[UR36][R10.64+0x70], R15 ;  /* 0x0000700f0a008986 */ /* 0x0003e2000c101124 */
[----:B------:R-:W-:Y:S01]  /*ce20*/  ISETP.LT.OR P0, PT, R0, 0x72, !P1 ;  /* 0x000000720000780c */ /* 0x000fe20004f01670 */
[----:B------:R-:W-:Y:S01]  /*ce30*/  FMUL R38, R38, R153 ;  /* 0x0000009926267220 */ /* 0x000fe20000400000 */
[----:B------:R-:W-:Y:S01]  /*ce40*/  F2FP.SATFINITE.E4M3.F32.PACK_AB_MERGE_C R35, RZ, R35, RZ ;  /* 0x00000023ff23723e */ /* 0x000fe200048070ff */
[----:B------:R-:W-:Y:S01]  /*ce50*/  @!P4 STG.E.U8 desc[UR36][R10.64+0x71], R145 ;  /* 0x000071910a00c986 */ /* 0x000fe2000c101124 */
[----:B0-----:R-:W-:Y:S01]  /*ce60*/  F2FP.SATFINITE.E4M3.F32.PACK_AB_MERGE_C R13, RZ, R146, RZ ;  /* 0x00000092ff0d723e */ /* 0x001fe200048070ff */
[----:B------:R-:W-:Y:S01]  /*ce70*/  FMUL R39, R39, R153 ;  /* 0x0000009927277220 */ /* 0x000fe20000400000 */
[----:B------:R-:W-:Y:S01]  /*ce80*/  F2FP.SATFINITE.E4M3.F32.PACK_AB_MERGE_C R37, RZ, R37, RZ ;  /* 0x00000025ff25723e */ /* 0x000fe200048070ff */
[-C--:B------:R-:W-:Y:S01]  /*ce90*/  FMUL R40, R40, R153.reuse ;  /* 0x0000009928287220 */ /* 0x080fe20000400000 */
[----:B------:R-:W-:Y:S01]  /*cea0*/  FMUL R41, R41, R153 ;  /* 0x0000009929297220 */ /* 0x000fe20000400000 */
[----:B------:R0:W-:Y:S01]  /*ceb0*/  @!P5 STG.E.U8 desc[UR36][R8.64+0x70], R13 ;  /* 0x0000700d0800d986 */ /* 0x0001e2000c101124 */
[----:B------:R-:W-:Y:S01]  /*cec0*/  F2FP.SATFINITE.E4M3.F32.PACK_AB_MERGE_C R39, RZ, R39, RZ ;  /* 0x00000027ff27723e */ /* 0x000fe200048070ff */
[-C--:B------:R-:W-:Y:S01]  /*ced0*/  FMUL R42, R42, R153.reuse ;  /* 0x000000992a2a7220 */ /* 0x080fe20000400000 */
[----:B-1----:R-:W-:Y:S01]  /*cee0*/  F2FP.SATFINITE.E4M3.F32.PACK_AB_MERGE_C R15, RZ, R24, RZ ;  /* 0x00000018ff0f723e */ /* 0x002fe200048070ff */
[----:B------:R-:W-:Y:S01]  /*cef0*/  @!P0 STG.E.U8 desc[UR36][R8.64+0x71], R147 ;  /* 0x0000719308008986 */ /* 0x000fe2000c101124 */
[----:B------:R-:W-:Y:S01]  /*cf00*/  ISETP.GE.AND P0, PT, R3, 0x81, PT ;  /* 0x000000810300780c */ /* 0x000fe20003f06270 */
[----:B------:R-:W-:Y:S01]  /*cf10*/  FMUL R43, R43, R153 ;  /* 0x000000992b2b7220 */ /* 0x000fe20000400000 */
[----:B------:R-:W-:Y:S01]  /*cf20*/  F2FP.SATFINITE.E4M3.F32.PACK_AB_MERGE_C R41, RZ, R41, RZ ;  /* 0x00000029ff29723e */ /* 0x000fe200048070ff */
[----:B------:R-:W-:Y:S01]  /*cf30*/  @!P3 STG.E.U8 desc[UR36][R10.64+0x78], R19 ;  /* 0x000078130a00b986 */ /* 0x000fe2000c101124 */
[----:B------:R-:W-:Y:S01]  /*cf40*/  ISETP.LT.OR P3, PT, R0, 0x79, !P1 ;  /* 0x000000790000780c */ /* 0x000fe20004f61670 */
[-C--:B------:R-:W-:Y:S01]  /*cf50*/  FMUL R44, R44, R153.reuse ;  /* 0x000000992c2c7220 */ /* 0x080fe20000400000 */
[C---:B------:R-:W-:Y:S01]  /*cf60*/  ISETP.LT.OR P1, PT, R0.reuse, 0x7a, !P1 ;  /* 0x0000007a0000780c */ /* 0x040fe20004f21670 */
[----:B------:R-:W-:Y:S01]  /*cf70*/  @!P2 STG.E.U8 desc[UR36][R10.64+0x79], R149 ;  /* 0x000079950a00a986 */ /* 0x000fe2000c101124 */
[C---:B------:R-:W-:Y:S01]  /*cf80*/  ISETP.LT.OR P4, PT, R0.reuse, 0x1, !P0 ;  /* 0x000000010000780c */ /* 0x040fe20004781670 */
[-C--:B------:R-:W-:Y:S01]  /*cf90*/  FMUL R45, R45, R153.reuse ;  /* 0x000000992d2d7220 */ /* 0x080fe20000400000 */
[----:B------:R-:W-:Y:S01]  /*cfa0*/  ISETP.LT.OR P5, PT, R0, 0x2, !P0 ;  /* 0x000000020000780c */ /* 0x000fe200047a1670 */
[-C--:B------:R-:W-:Y:S01]  /*cfb0*/  FMUL R46, R46, R153.reuse ;  /* 0x000000992e2e7220 */ /* 0x080fe20000400000 */
[----:B0-----:R-:W-:Y:S01]  /*cfc0*/  F2FP.SATFINITE.E4M3.F32.PACK_AB_MERGE_C R13, RZ, R150, RZ ;  /* 0x00000096ff0d723e */ /* 0x001fe200048070ff */
[-C--:B------:R-:W-:Y:S01]  /*cfd0*/  FMUL R47, R47, R153.reuse ;  /* 0x000000992f2f7220 */ /* 0x080fe20000400000 */
[----:B------:R-:W-:Y:S01]  /*cfe0*/  ISETP.GE.AND P2, PT, R3, 0x89, PT ;  /* 0x000000890300780c */ /* 0x000fe20003f46270 */
[-C--:B------:R-:W-:Y:S01]  /*cff0*/  FMUL R48, R48, R153.reuse ;  /* 0x0000009930307220 */ /* 0x080fe20000400000 */
[----:B------:R-:W-:Y:S01]  /*d000*/  F2FP.SATFINITE.E4M3.F32.PACK_AB_MERGE_C R3, RZ, R26, RZ ;  /* 0x0000001aff03723e */ /* 0x000fe200048070ff */
        /* <DEDUP_REMOVED lines=12> */
[----:B------:R-:W-:Y:S01]  /*d0d0*/  @!P5 STG.E.U8 desc[UR36][R6.64+0x1], R25 ;  /* 0x000001190600d986 */ /* 0x000fe2000c101124 */
[----:B------:R-:W-:Y:S01]  /*d0e0*/  ISETP.LT.OR P5, PT, R0, 0xa, !P0 ;  /* 0x0000000a0000780c */ /* 0x000fe200047a1670 */
[----:B------:R-:W-:Y:S01]  /*d0f0*/  FMUL R52, R52, R153 ;  /* 0x0000009934347220 */ /* 0x000fe20000400000 */
[----:B------:R-:W-:Y:S01]  /*d100*/  F2FP.SATFINITE.E4M3.F32.PACK_AB_MERGE_C R49, RZ, R49, RZ ;  /* 0x00000031ff31723e */ /* 0x000fe200048070ff */
[----:B------:R-:W-:Y:S01]  /*d110*/  @!P3 STG.E.U8 desc[UR36][R4.64+0x1], R27 ;  /* 0x0000011b0400b986 */ /* 0x000fe2000c101124 */
[----:B0-----:R-:W-:Y:S01]  /*d120*/  F2FP.SATFINITE.E4M3.F32.PACK_AB_MERGE_C R9, RZ, R28, RZ ;  /* 0x0000001cff09723e */ /* 0x001fe200048070ff */
[-C--:B------:R-:W-:Y:S01]  /*d130*/  FMUL R53, R53, R153.reuse ;  /* 0x0000009935357220 */ /* 0x080fe20000400000 */
[C---:B------:R-:W-:Y:S01]  /*d140*/  ISETP.LT.OR P3, PT, R0.reuse, 0xa, !P2 ;  /* 0x0000000a0000780c */ /* 0x040fe20005761670 */
[----:B------:R0:W-:Y:S01]  /*d150*/  @!P1 STG.E.U8 desc[UR36][R4.64], R3 ;  /* 0x0000000304009986 */ /* 0x0001e2000c101124 */
        /* <DEDUP_REMOVED lines=10> */
[-C--:B------:R-:W-:Y:S01]  /*d200*/  FMUL R57, R57, R153.reuse ;  /* 0x0000009939397220 */ /* 0x080fe20000400000 */
[----:B0-----:R-:W-:Y:S01]  /*d210*/  F2FP.SATFINITE.E4M3.F32.PACK_AB_MERGE_C R3, RZ, R30, RZ ;  /* 0x0000001eff03723e */ /* 0x001fe200048070ff */
[----:B------:R-:W-:Y:S01]  /*d220*/  @!P3 STG.E.U8 desc[UR36][R4.64+0x9], R31 ;  /* 0x0000091f0400b986 */ /* 0x000fe2000c101124 */
[----:B------:R-:W-:Y:S01]  /*d230*/  ISETP.LT.OR P3, PT, R0, 0x12, !P2 ;  /* 0x000000120000780c */ /* 0x000fe20005761670 */
[-C--:B------:R-:W-:Y:S01]  /*d240*/  FMUL R58, R58, R153.reuse ;  /* 0x000000993a3a7220 */ /* 0x080fe20000400000 */
[----:B-1----:R-:W-:Y:S01]  /*d250*/  F2FP.SATFINITE.E4M3.F32.PACK_AB_MERGE_C R9, RZ, R32, RZ ;  /* 0x00000020ff09723e */ /* 0x002fe200048070ff */
[----:B------:R0:W-:Y:S01]  /*d260*/  @!P1 STG.E.U8 desc[UR36][R4.64+0x8], R3 ;  /* 0x0000080304009986 */ /* 0x0001e2000c101124 */
        /* <DEDUP_REMOVED lines=15> */
[-C--:B------:R-:W-:Y:S01]  /*d360*/  FMUL R63, R63, R153.reuse ;  /* 0x000000993f3f7220 */ /* 0x080fe20000400000 */
[----:B-1----:R-:W-:Y:S01]  /*d370*/  F2FP.SATFINITE.E4M3.F32.PACK_AB_MERGE_C R9, RZ, R36, RZ ;  /* 0x00000024ff09723e */ /* 0x002fe200048070ff */
        /* <DEDUP_REMOVED lines=75> */
[----:B------:R-:W-:Y:S01]  /*d830*/  ISETP.LT.OR P4, PT, R0, 0x41, !P0 ;  /* 0x000000410000780c */ /* 0x000fe20004781670 */
[-C--:B------:R-:W-:Y:S01]  /*d840*/  FMUL R85, R85, R153.reuse ;  /* 0x0000009955557220 */ /* 0x080fe20000400000 */
[-C--:B------:R-:W-:Y:S01]  /*d850*/  FMUL R86, R86, R153.reuse ;  /* 0x0000009956567220 */ /* 0x080fe20000400000 */
[----:B------:R-:W-:Y:S01]  /*d860*/  @!P5 STG.E.U8 desc[UR36][R6.64+0x39], R53 ;  /* 0x000039350600d986 */ /* 0x000fe2000c101124 */
[----:B------:R-:W-:Y:S01]  /*d870*/  ISETP.LT.OR P5, PT, R0, 0x42, !P0 ;  /* 0x000000420000780c */ /* 0x000fe200047a1670 */
[----:B------:R-:W-:Y:S01]  /*d880*/  FMUL R87, R87, R153 ;  /* 0x0000009957577220 */ /* 0x000fe20000400000 */
[----:B------:R-:W-:Y:S01]  /*d890*/  F2FP.SATFINITE.E4M3.F32.PACK_AB_MERGE_C R83, RZ, R83, RZ ;  /* 0x00000053ff53723e */ /* 0x000fe200048070ff */
[----:B------:R-:W-:Y:S01]  /*d8a0*/  @!P3 STG.E.U8 desc[UR36][R4.64+0x39], R55 ;  /* 0x000039370400b986 */ /* 0x000fe2000c101124 */
[----:B0-----:R-:W-:-:S02]  /*d8b0*/  F2FP.SATFINITE.E4M3.F32.PACK_AB_MERGE_C R3, RZ, R54, RZ ;  /* 0x00000036ff03723e */ /* 0x001fc400048070ff */
[C---:B------:R-:W-:Y:S02]  /*d8c0*/  ISETP.LT.OR P3, PT, R0.reuse, 0x42, !P2 ;  /* 0x000000420000780c */ /* 0x040fe40005761670 */
[----:B-1----:R-:W-:Y:S01]  /*d8d0*/  F2FP.SATFINITE.E4M3.F32.PACK_AB_MERGE_C R9, RZ, R56, RZ ;  /* 0x00000038ff09723e */ /* 0x002fe200048070ff */
[----:B------:R0:W-:Y:S01]  /*d8e0*/  @!P1 STG.E.U8 desc[UR36][R4.64+0x38], R3 ;  /* 0x0000380304009986 */ /* 0x0001e2000c101124 */
[C---:B------:R-:W-:Y:S02]  /*d8f0*/  ISETP.LT.OR P1, PT, R0.reuse, 0x41, !P2 ;  /* 0x000000410000780c */ /* 0x040fe40005721670 */
[----:B------:R-:W-:Y:S01]  /*d900*/  F2FP.SATFINITE.E4M3.F32.PACK_AB_MERGE_C R85, RZ, R85, RZ ;  /* 0x00000055ff55723e */ /* 0x000fe200048070ff */
[----:B------:R1:W-:Y:S01]  /*d910*/  @!P4 STG.E.U8 desc[UR36][R6.64+0x40], R9 ;  /* 0x000040090600c986 */ /* 0x0003e2000c101124 */
[C---:B------:R-:W-:Y:S02]  /*d920*/  ISETP.LT.OR P4, PT, R0.reuse, 0x49, !P0 ;  /* 0x000000490000780c */ /* 0x040fe40004781670 */
[----:B------:R-:W-:Y:S01]  /*d930*/  F2FP.SATFINITE.E4M3.F32.PACK_AB_MERGE_C R11, RZ, R86, RZ ;  /* 0x00000056ff0b723e */ /* 0x000fe200048070ff */
[----:B------:R-:W-:Y:S01]  /*d940*/  @!P5 STG.E.U8 desc[UR36][R6.64+0x41], R57 ;  /* 0x000041390600d986 */ /* 0x000fe2000c101124 */
[----:B------:R-:W-:-:S02]  /*d950*/  ISETP.LT.OR P5, PT, R0, 0x4a, !P0 ;  /* 0x0000004a0000780c */ /* 0x000fc400047a1670 */
[----:B------:R-:W-:Y:S01]  /*d960*/  F2FP.SATFINITE.E4M3.F32.PACK_AB_MERGE_C R87, RZ, R87, RZ ;  /* 0x00000057ff57723e */ /* 0x000fe200048070ff */
[----:B------:R-:W-:Y:S01]  /*d970*/  @!P3 STG.E.U8 desc[UR36][R4.64+0x41], R59 ;  /* 0x0000413b0400b986 */ /* 0x000fe2000c101124 */
[----:B0-----:R-:W-:Y:S02]  /*d980*/  F2FP.SATFINITE.E4M3.F32.PACK_AB_MERGE_C R3, RZ, R58, RZ ;  /* 0x0000003aff03723e */ /* 0x001fe400048070ff */
[C---:B------:R-:W-:Y:S02]  /*d990*/  ISETP.LT.OR P3, PT, R0.reuse, 0x4a, !P2 ;  /* 0x0000004a0000780c */ /* 0x040fe40005761670 */
[----:B-1----:R-:W-:Y:S01]  /*d9a0*/  F2FP.SATFINITE.E4M3.F32.PACK_AB_MERGE_C R9, RZ, R60, RZ ;  /* 0x0000003cff09723e */ /* 0x002fe200048070ff */
[----:B------:R0:W-:Y:S01]  /*d9b0*/  @!P1 STG.E.U8 desc[UR36][R4.64+0x40], R3 ;  /* 0x0000400304009986 */ /* 0x0001e2000c101124 */
[----:B------:R-:W-:-:S03]  /*d9c0*/  ISETP.LT.OR P1, PT, R0, 0x49, !P2 ;  /* 0x000000490000780c */ /* 0x000fc60005721670 */
[----:B------:R1:W-:Y:S01]  /*d9d0*/  @!P4 STG.E.U8 desc[UR36][R6.64+0x48], R9 ;  /* 0x000048090600c986 */ /* 0x0003e2000c101124 */
[----:B------:R-:W-:-:S03]  /*d9e0*/  ISETP.LT.OR P4, PT, R0, 0x51, !P0 ;  /* 0x000000510000780c */ /* 0x000fc60004781670 */
[----:B------:R-:W-:Y:S01]  /*d9f0*/  @!P5 STG.E.U8 desc[UR36][R6.64+0x49], R61 ;  /* 0x0000493d0600d986 */ /* 0x000fe2000c101124 */
[C---:B------:R-:W-:Y:S02]  /*da00*/  ISETP.LT.OR P5, PT, R0.reuse, 0x52, !P0 ;  /* 0x000000520000780c */ /* 0x040fe400047a1670 */
[----:B0-----:R-:W-:Y:S01]  /*da10*/  F2FP.SATFINITE.E4M3.F32.PACK_AB_MERGE_C R3, RZ, R62, RZ ;  /* 0x0000003eff03723e */ /* 0x001fe200048070ff */
[----:B------:R-:W-:Y:S01]  /*da20*/  @!P3 STG.E.U8 desc[UR36][R4.64+0x49], R63 ;  /* 0x0000493f0400b986 */ /* 0x000fe2000c101124 */
        /* <DEDUP_REMOVED lines=37> */
[----:B------:R-:W-:Y:S02]  /*dc80*/  ISETP.LT.OR P5, PT, R0, 0x71, !P0 ;  /* 0x000000710000780c */ /* 0x000fe400047a1670 */
[----:B0-----:R-:W-:Y:S02]  /*dc90*/  F2FP.SATFINITE.E4M3.F32.PACK_AB_MERGE_C R3, RZ, R78, RZ ;  /* 0x0000004eff03723e */ /* 0x001fe400048070ff */
[----:B-1----:R-:W-:-:S03]  /*dca0*/  F2FP.SATFINITE.E4M3.F32.PACK_AB_MERGE_C R9, RZ, R80, RZ ;  /* 0x00000050ff09723e */ /* 0x002fc600048070ff */
[----:B------:R0:W-:Y:S01]  /*dcb0*/  @!P1 STG.E.U8 desc[UR36][R4.64+0x68], R3 ;  /* 0x0000680304009986 */ /* 0x0001e2000c101124 */
[----:B------:R-:W-:-:S03]  /*dcc0*/  ISETP.LT.OR P1, PT, R0, 0x71, !P2 ;  /* 0x000000710000780c */ /* 0x000fc60005721670 */
[----:B------:R-:W-:Y:S01]  /*dcd0*/  @!P4 STG.E.U8 desc[UR36][R4.64+0x69], R79 ;  /* 0x0000694f0400c986 */ /* 0x000fe2000c101124 */
[----:B------:R-:W-:-:S03]  /*dce0*/  ISETP.LT.OR P4, PT, R0, 0x79, !P2 ;  /* 0x000000790000780c */ /* 0x000fc60005781670 */
[----:B------:R1:W-:Y:S01]  /*dcf0*/  @!P5 STG.E.U8 desc[UR36][R6.64+0x70], R9 ;  /* 0x000070090600d986 */ /* 0x0003e2000c101124 */
[C---:B------:R-:W-:Y:S02]  /*dd00*/  ISETP.LT.OR P5, PT, R0.reuse, 0x72, !P2 ;  /* 0x000000720000780c */ /* 0x040fe400057a1670 */
[C---:B------:R-:W-:Y:S01]  /*dd10*/  ISETP.LT.OR P2, PT, R0.reuse, 0x7a, !P2 ;  /* 0x0000007a0000780c */ /* 0x040fe20005741670 */
[----:B------:R2:W-:Y:S01]  /*dd20*/  @!P3 STG.E.U8 desc[UR36][R6.64+0x71], R81 ;  /* 0x000071510600b986 */ /* 0x0005e2000c101124 */
[C---:B------:R-:W-:Y:S02]  /*dd30*/  ISETP.LT.OR P3, PT, R0.reuse, 0x79, !P0 ;  /* 0x000000790000780c */ /* 0x040fe40004761670 */
[----:B------:R-:W-:Y:S02]  /*dd40*/  ISETP.LT.OR P0, PT, R0, 0x7a, !P0 ;  /* 0x0000007a0000780c */ /* 0x000fe40004701670 */
[----:B0-----:R-:W-:Y:S02]  /*dd50*/  F2FP.SATFINITE.E4M3.F32.PACK_AB_MERGE_C R3, RZ, R82, RZ ;  /* 0x00000052ff03723e */ /* 0x001fe400048070ff */
[----:B-1----:R-:W-:-:S03]  /*dd60*/  F2FP.SATFINITE.E4M3.F32.PACK_AB_MERGE_C R9, RZ, R84, RZ ;  /* 0x00000054ff09723e */ /* 0x002fc600048070ff */
[----:B------:R2:W-:Y:S04]  /*dd70*/  @!P1 STG.E.U8 desc[UR36][R4.64+0x70], R3 ;  /* 0x0000700304009986 */ /* 0x0005e8000c101124 */
[----:B------:R2:W-:Y:S04]  /*dd80*/  @!P5 STG.E.U8 desc[UR36][R4.64+0x71], R83 ;  /* 0x000071530400d986 */ /* 0x0005e8000c101124 */
[----:B------:R2:W-:Y:S04]  /*dd90*/  @!P3 STG.E.U8 desc[UR36][R6.64+0x78], R9 ;  /* 0x000078090600b986 */ /* 0x0005e8000c101124 */
[----:B------:R2:W-:Y:S04]  /*dda0*/  @!P0 STG.E.U8 desc[UR36][R6.64+0x79], R85 ;  /* 0x0000795506008986 */ /* 0x0005e8000c101124 */
[----:B------:R2:W-:Y:S04]  /*ddb0*/  @!P4 STG.E.U8 desc[UR36][R4.64+0x78], R11 ;  /* 0x0000780b0400c986 */ /* 0x0005e8000c101124 */
[----:B------:R2:W-:Y:S02]  /*ddc0*/  @!P2 STG.E.U8 desc[UR36][R4.64+0x79], R87 ;  /* 0x000079570400a986 */ /* 0x0005e4000c101124 */
.L_x_297:
[----:B------:R-:W-:Y:S05]  /*ddd0*/  BSYNC B0 ;  /* 0x0000000000007941 */ /* 0x000fea0003800000 */
.L_x_39:
[----:B------:R-:W-:Y:S01]  /*dde0*/  ULDC UR4, c[0x0][0xc] ;  /* 0x0000030000047ab9 */ /* 0x000fe20000000800 */
[----:B------:R-:W-:Y:S01]  /*ddf0*/  ULDC UR5, c[0x0][0x10] ;  /* 0x0000040000057ab9 */ /* 0x000fe20000000800 */
[----:B0-2---:R-:W0:Y:S01]  /*de00*/  LDC R3, c[0x0][0x14] ;  /* 0x00000500ff037b82 */ /* 0x005e220000000800 */
[----:B------:R-:W-:Y:S01]  /*de10*/  UIMAD.WIDE.U32 UR4, UR4, UR5, URZ ;  /* 0x00000005040472a5 */ /* 0x000fe2000f8e003f */
[----:B-----5:R-:W-:Y:S01]  /*de20*/  PRMT R0, RZ, 0x7610, R0 ;  /* 0x00007610ff007816 */ /* 0x020fe20000000000 */
[----:B------:R-:W-:Y:S02]  /*de30*/  IMAD.MOV.U32 R23, RZ, RZ, -0x1 ;  /* 0xffffffffff177424 */ /* 0x000fe400078e00ff */
[----:B------:R-:W-:Y:S02]  /*de40*/  IMAD.MOV.U32 R22, RZ, RZ, -0x1 ;  /* 0xffffffffff167424 */ /* 0x000fe400078e00ff */
[----:B0-----:R-:W-:-:S04]  /*de50*/  IMAD.WIDE.U32 R16, R3, UR4, R16 ;  /* 0x0000000403107c25 */ /* 0x001fc8000f8e0010 */
[----:B------:R-:W-:Y:S01]  /*de60*/  IMAD R3, R3, UR5, RZ ;  /* 0x0000000503037c24 */ /* 0x000fe2000f8e02ff */
[----:B------:R-:W-:Y:S02]  /*de70*/  ULDC.64 UR4, c[0x0][0x650] ;  /* 0x0001940000047ab9 */ /* 0x000fe40000000a00 */
[----:B------:R-:W-:Y:S01]  /*de80*/  ISETP.GE.U32.AND P0, PT, R16, UR4, PT ;  /* 0x0000000410007c0c */ /* 0x000fe2000bf06070 */
[----:B------:R-:W-:-:S05]  /*de90*/  IMAD.IADD R17, R17, 0x1, R3 ;  /* 0x0000000111117824 */ /* 0x000fca00078e0203 */
[----:B------:R-:W-:-:S13]  /*dea0*/  ISETP.GE.U32.AND.EX P0, PT, R17, UR5, PT, P0 ;  /* 0x0000000511007c0c */ /* 0x000fda000bf06100 */
[----:B------:R-:W-:Y:S05]  /*deb0*/  @P0 BRA `(.L_x_298) ;  /* 0x0000000400640947 */ /* 0x000fea0003800000 */
[----:B------:R-:W0:Y:S01]  /*dec0*/  S2R R12, SR_CTAID.X ;  /* 0x00000000000c7919 */ /* 0x000e220000002500 */
[----:B-1-3--:R-:W1:Y:S01]  /*ded0*/  LDC.64 R10, c[0x0][0x628] ;  /* 0x00018a00ff0a7b82 */ /* 0x00ae620000000a00 */
[----:B------:R-:W-:Y:S01]  /*dee0*/  ULDC UR4, c[0x0][0x150] ;  /* 0x0000540000047ab9 */ /* 0x000fe20000000800 */
[----:B------:R-:W-:Y:S01]  /*def0*/  IMAD.MOV.U32 R8, RZ, RZ, R16 ;  /* 0x000000ffff087224 */ /* 0x000fe200078e0010 */
[----:B------:R-:W2:Y:S01]  /*df00*/  S2R R20, SR_CTAID.Y ;  /* 0x0000000000147919 */ /* 0x000ea20000002600 */
[----:B------:R-:W-:-:S04]  /*df10*/  IMAD.MOV.U32 R9, RZ, RZ, R17 ;  /* 0x000000ffff097224 */ /* 0x000fc800078e0011 */
[----:B------:R-:W3:Y:S08]  /*df20*/  LDC R21, c[0x0][0x144] ;  /* 0x00005100ff157b82 */ /* 0x000ef00000000800 */
[----:B------:R-:W2:Y:S08]  /*df30*/  LDC R0, c[0x0][0x630] ;  /* 0x00018c00ff007b82 */ /* 0x000eb00000000800 */
[----:B----4-:R-:W4:Y:S01]  /*df40*/  LDC.64 R14, c[0x0][0x620] ;  /* 0x00018800ff0e7b82 */ /* 0x010f220000000a00 */
[----:B-1----:R-:W-:-:S04]  /*df50*/  ISETP.NE.U32.AND P0, PT, R10, RZ, PT ;  /* 0x000000ff0a00720c */ /* 0x002fc80003f05070 */
[----:B------:R-:W-:Y:S02]  /*df60*/  ISETP.NE.AND.EX P0, PT, R11, RZ, PT, P0 ;  /* 0x000000ff0b00720c */ /* 0x000fe40003f05300 */
[----:B0-----:R-:W-:-:S05]  /*df70*/  I2FP.F32.U32 R3, R12 ;  /* 0x0000000c00037245 */ /* 0x001fca0000201000 */
[----:B------:R-:W-:-:S04]  /*df80*/  FMUL R3, R3, UR4 ;  /* 0x0000000403037c20 */ /* 0x000fc80008400000 */
[----:B------:R0:W1:Y:S02]  /*df90*/  F2I.U32.TRUNC.NTZ R19, R3 ;  /* 0x0000000300137305 */ /* 0x000064000020f000 */
[----:B--23--:R-:W-:Y:S05]  /*dfa0*/  @!P0 BRA `(.L_x_299) ;  /* 0x0000000000288947 */ /* 0x00cfea0003800000 */
[----:B0-----:R-:W0:Y:S02]  /*dfb0*/  LDC R3, c[0x0][0x634] ;  /* 0x00018d00ff037b82 */ /* 0x001e240000000800 */
        /* <DEDUP_REMOVED lines=9> */
.L_x_299:
[----:B------:R-:W2:Y:S01]  /*e050*/  LDC.64 R26, c[0x0][0x640] ;  /* 0x00019000ff1a7b82 */ /* 0x000ea20000000a00 */
[-C--:B------:R-:W-:Y:S01]  /*e060*/  SHF.R.U64 R22, R8, R0.reuse, R9 ;  /* 0x0000000008167219 */ /* 0x080fe20000001209 */
[----:B-1----:R-:W-:Y:S01]  /*e070*/  IMAD.MOV R19, RZ, RZ, -R19 ;  /* 0x000000ffff137224 */ /* 0x002fe200078e0a13 */
[----:B------:R-:W-:Y:S01]  /*e080*/  SHF.R.U32.HI R0, RZ, R0, R9 ;  /* 0x00000000ff007219 */ /* 0x000fe20000011609 */
[----:B------:R-:W-:Y:S01]  /*e090*/  ULDC UR4, c[0x0][0x154] ;  /* 0x0000550000047ab9 */ /* 0x000fe20000000800 */
[----:B0-----:R-:W-:Y:S01]  /*e0a0*/  IADD3 R3, P0, RZ, -R22, RZ ;  /* 0x80000016ff037210 */ /* 0x001fe20007f1e0ff */
[----:B------:R-:W-:Y:S02]  /*e0b0*/  IMAD R21, R21, R19, R12 ;  /* 0x0000001315157224 */ /* 0x000fe400078e020c */
[----:B------:R-:W0:Y:S01]  /*e0c0*/  LDC R6, c[0x0][0x618] ;  /* 0x00018600ff067b82 */ /* 0x000e220000000800 */
[----:B------:R-:W-:Y:S02]  /*e0d0*/  IMAD.MOV.U32 R7, RZ, RZ, 0x1 ;  /* 0x00000001ff077424 */ /* 0x000fe400078e00ff */
[----:B------:R-:W-:-:S04]  /*e0e0*/  IMAD.X R5, RZ, RZ, ~R0, P0 ;  /* 0x000000ffff057224 */ /* 0x000fc800000e0e00 */
[-C--:B----4-:R-:W-:Y:S01]  /*e0f0*/  IMAD R0, R5, R14.reuse, RZ ;  /* 0x0000000e05007224 */ /* 0x090fe200078e02ff */
[----:B------:R-:W1:Y:S01]  /*e100*/  LDC R8, c[0x0][0x608] ;  /* 0x00018200ff087b82 */ /* 0x000e620000000800 */
[----:B------:R-:W-:-:S04]  /*e110*/  IMAD.WIDE.U32 R4, R3, R14, R16 ;  /* 0x0000000e03047225 */ /* 0x000fc800078e0010 */
[----:B------:R-:W-:Y:S01]  /*e120*/  IMAD R3, R3, R15, R0 ;  /* 0x0000000f03037224 */ /* 0x000fe200078e0200 */
[----:B------:R-:W-:Y:S02]  /*e130*/  I2FP.F32.U32 R0, R20 ;  /* 0x0000001400007245 */ /* 0x000fe40000201000 */
[----:B------:R-:W3:Y:S01]  /*e140*/  LDC R24, c[0x0][0x658] ;  /* 0x00019600ff187b82 */ /* 0x000ee20000000800 */
[----:B------:R-:W-:Y:S01]  /*e150*/  IMAD.IADD R3, R5, 0x1, R3 ;  /* 0x0000000105037824 */ /* 0x000fe200078e0203 */
[----:B--2---:R-:W-:Y:S01]  /*e160*/  ISETP.NE.U32.AND P0, PT, R26, RZ, PT ;  /* 0x000000ff1a00720c */ /* 0x004fe20003f05070 */
[----:B------:R-:W-:Y:S01]  /*e170*/  FMUL R0, R0, UR4 ;  /* 0x0000000400007c20 */ /* 0x000fe20008400000 */
[----:B------:R-:W-:Y:S02]  /*e180*/  IMAD.MOV.U32 R5, RZ, RZ, -0x1 ;  /* 0xffffffffff057424 */ /* 0x000fe400078e00ff */
[----:B------:R-:W-:Y:S01]  /*e190*/  ISETP.NE.AND.EX P0, PT, R27, RZ, PT, P0 ;  /* 0x000000ff1b00720c */ /* 0x000fe20003f05300 */
[----:B------:R2:W4:Y:S01]  /*e1a0*/  F2I.U32.TRUNC.NTZ R13, R0 ;  /* 0x00000000000d7305 */ /* 0x000522000020f000 */
[----:B------:R-:W2:Y:S01]  /*e1b0*/  LDC R15, c[0x0][0x148] ;  /* 0x00005200ff0f7b82 */ /* 0x000ea20000000800 */
[----:B0-----:R-:W-:-:S02]  /*e1c0*/  SHF.R.U64 R12, R4, R6, R3 ;  /* 0x00000006040c7219 */ /* 0x001fc40000001203 */
[----:B------:R-:W-:-:S05]  /*e1d0*/  SHF.R.U32.HI R3, RZ, R6, R3 ;  /* 0x00000006ff037219 */ /* 0x000fca0000011603 */
[----:B------:R-:W0:Y:S01]  /*e1e0*/  LDC R19, c[0x0][0x600] ;  /* 0x00018000ff137b82 */ /* 0x000e220000000800 */
[-CC-:B-1----:R-:W-:Y:S02]  /*e1f0*/  SHF.R.U64 R10, R12, R8.reuse, R3.reuse ;  /* 0x000000080c0a7219 */ /* 0x182fe40000001203 */
[----:B------:R-:W-:-:S05]  /*e200*/  SHF.R.U32.HI R3, RZ, R8, R3 ;  /* 0x00000008ff037219 */ /* 0x000fca0000011603 */
[----:B------:R-:W1:Y:S01]  /*e210*/  LDC R25, c[0x0][0x648] ;  /* 0x00019200ff197b82 */ /* 0x000e620000000800 */
[-C--:B---3--:R-:W-:Y:S02]  /*e220*/  SHF.L.U32 R4, R5, R24.reuse, RZ ;  /* 0x0000001805047219 */ /* 0x088fe400000006ff */
[--C-:B------:R-:W-:Y:S02]  /*e230*/  SHF.R.U64 R14, R10, R24, R3.reuse ;  /* 0x000000180a0e7219 */ /* 0x100fe40000001203 */
[----:B------:R-:W-:Y:S02]  /*e240*/  LOP3.LUT R23, RZ, R4, RZ, 0x33, !PT ;  /* 0x00000004ff177212 */ /* 0x000fe400078e33ff */
[-C--:B------:R-:W-:Y:S01]  /*e250*/  SHF.R.U32.HI R5, RZ, R24.reuse, R3 ;  /* 0x00000018ff057219 */ /* 0x080fe20000011603 */
[----:B------:R-:W3:Y:S01]  /*e260*/  LDC R28, c[0x0][0x638] ;  /* 0x00018e00ff1c7b82 */ /* 0x000ee20000000800 */
[----:B------:R-:W-:Y:S01]  /*e270*/  SHF.L.U32 R152, R7, R24, RZ ;  /* 0x0000001807987219 */ /* 0x000fe200000006ff */
[----:B------:R-:W-:-:S06]  /*e280*/  IMAD.MOV.U32 R4, RZ, RZ, R14 ;  /* 0x000000ffff047224 */ /* 0x000fcc00078e000e */
[----:B------:R-:W0:Y:S01]  /*e290*/  LDC R29, c[0x0][0x610] ;  /* 0x00018400ff1d7b82 */ /* 0x000e220000000800 */
[----:B----4-:R-:W-:Y:S05]  /*e2a0*/  @!P0 BRA `(.L_x_300) ;  /* 0x0000000000288947 */ /* 0x010fea0003800000 */
[----:B------:R-:W4:Y:S02]  /*e2b0*/  LDC R3, c[0x0][0x64c] ;  /* 0x00019300ff037b82 */ /* 0x000f240000000800 */
[----:B----4-:R-:W-:-:S05]  /*e2c0*/  IADD3 R3, P0, R14, R3, RZ ;  /* 0x000000030e037210 */ /* 0x010fca0007f1e0ff */
        /* <DEDUP_REMOVED lines=8> */
.L_x_300:
[----:B------:R-:W-:Y:S01]  /*e350*/  ISETP.NE.AND P0, PT, R2, 0x1, PT ;  /* 0x000000010200780c */ /* 0x000fe20003f05270 */
[----:B0-----:R-:W-:Y:S01]  /*e360*/  VIADD R7, R19, 0xffffffff ;  /* 0xffffffff13077836 */ /* 0x001fe20000000000 */
[----:B-12---:R-:W-:Y:S01]  /*e370*/  SHF.R.U64 R0, R4, R25, R5 ;  /* 0x0000001904007219 */ /* 0x006fe20000001205 */
[----:B------:R-:W-:Y:S01]  /*e380*/  IMAD.MOV R13, RZ, RZ, -R13 ;  /* 0x000000ffff0d7224 */ /* 0x000fe200078e0a0d */
[----:B------:R-:W-:Y:S01]  /*e390*/  LOP3.LUT R5, R10, R23, RZ, 0xc0, !PT ;  /* 0x000000170a057212 */ /* 0x000fe200078ec0ff */
[----:B------:R-:W-:Y:S02]  /*e3a0*/  IMAD.MOV.U32 R4, RZ, RZ, 0x1 ;  /* 0x00000001ff047424 */ /* 0x000fe400078e00ff */
[----:B------:R-:W-:Y:S02]  /*e3b0*/  IMAD.MOV R3, RZ, RZ, -R0 ;  /* 0x000000ffff037224 */ /* 0x000fe400078e0a00 */
[----:B------:R-:W-:Y:S01]  /*e3c0*/  IMAD R152, R152, R0, R5 ;  /* 0x0000000098987224 */ /* 0x000fe200078e0205 */
[----:B------:R-:W-:Y:S01]  /*e3d0*/  LOP3.LUT R5, R12, R7, RZ, 0xc0, !PT ;  /* 0x000000070c057212 */ /* 0x000fe200078ec0ff */
[----:B---3--:R-:W-:-:S02]  /*e3e0*/  IMAD R0, R3, R28, R14 ;  /* 0x0000001c03007224 */ /* 0x008fc400078e020e */
[----:B------:R-:W-:Y:S02]  /*e3f0*/  @P0 IMAD R21, R15, R13, R20 ;  /* 0x0000000d0f150224 */ /* 0x000fe400078e0214 */
[----:B------:R-:W-:Y:S01]  /*e400*/  IMAD R3, R0, R19, R5 ;  /* 0x0000001300037224 */ /* 0x000fe200078e0205 */
[----:B------:R-:W-:Y:S01]  /*e410*/  PRMT R0, R4, 0x7610, R0 ;  /* 0x0000761004007816 */ /* 0x000fe20000000000 */
[----:B------:R-:W-:-:S05]  /*e420*/  IMAD R152, R152, R29, R21 ;  /* 0x0000001d98987224 */ /* 0x000fca00078e0215 */
[----:B------:R-:W-:Y:S02]  /*e430*/  SEL R23, R3, R152, !P0 ;  /* 0x0000009803177207 */ /* 0x000fe40004000000 */
[----:B------:R-:W-:-:S07]  /*e440*/  SEL R152, R152, R3, !P0 ;  /* 0x0000000398987207 */ /* 0x000fce0004000000 */
.L_x_298:
[----:B------:R-:W-:-:S13]  /*e450*/  LOP3.LUT P0, RZ, R0, 0xff, RZ, 0xc0, !PT ;  /* 0x000000ff00ff7812 */ /* 0x000fda000780c0ff */
[----:B------:R-:W-:Y:S05]  /*e460*/  @P0 BRA `(.L_x_301) ;  /* 0xffffff2800bc0947 */ /* 0x000fea000383ffff */
[----:B------:R-:W-:Y:S05]  /*e470*/  EXIT ;  /* 0x000000000000794d */ /* 0x000fea0003800000 */
.L_x_3:
[----:B0-----:R-:W-:Y:S01]  /*e480*/  ULDC.64 UR4, c[0x0][0x650] ;  /* 0x0001940000047ab9 */ /* 0x001fe20000000a00 */
        /* <DEDUP_REMOVED lines=25> */
.L_x_303:
        /* <DEDUP_REMOVED lines=17> */
[----:B------:R-:W-:-:S03]  /*e730*/  IMAD.MOV.U32 R7, RZ, RZ, 0x1 ;  /* 0x00000001ff077424 */ /* 0x000fc600078e00ff */
[----:B0-----:R-:W-:Y:S02]  /*e740*/  SHF.R.U64 R10, R6, R12, R3 ;  /* 0x0000000c060a7219 */ /* 0x001fe40000001203 */
[----:B------:R-:W-:Y:S02]  /*e750*/  I2FP.F32.U32 R6, R0 ;  /* 0x0000000000067245 */ /* 0x000fe40000201000 */
[----:B------:R-:W0:Y:S01]  /*e760*/  LDC R8, c[0x0][0x658] ;  /* 0x00019600ff087b82 */ /* 0x000e220000000800 */
[----:B-1----:R-:W-:Y:S01]  /*e770*/  ISETP.NE.U32.AND P0, PT, R24, RZ, PT ;  /* 0x000000ff1800720c */ /* 0x002fe20003f05070 */
[----:B---3--:R-:W-:Y:S02]  /*e780*/  IMAD.MOV R5, RZ, RZ, -R9 ;  /* 0x000000ffff057224 */ /* 0x008fe400078e0a09 */
[----:B------:R-:W-:Y:S01]  /*e790*/  FMUL R6, R6, UR4 ;  /* 0x0000000406067c20 */ /* 0x000fe20008400000 */
[----:B------:R-:W-:Y:S02]  /*e7a0*/  SHF.R.U32.HI R3, RZ, R12, R3 ;  /* 0x0000000cff037219 */ /* 0x000fe40000011603 */
[----:B------:R-:W-:Y:S01]  /*e7b0*/  ISETP.NE.AND.EX P0, PT, R25, RZ, PT, P0 ;  /* 0x000000ff1900720c */ /* 0x000fe20003f05300 */
[----:B------:R1:W3:Y:S01]  /*e7c0*/  F2I.U32.TRUNC.NTZ R13, R6 ;  /* 0x00000006000d7305 */ /* 0x0002e2000020f000 */
[----:B------:R-:W1:Y:S01]  /*e7d0*/  LDC R15, c[0x0][0x148] ;  /* 0x00005200ff0f7b82 */ /* 0x000e620000000800 */
[----:B--2---:R-:W-:-:S02]  /*e7e0*/  IMAD R22, R11, R5, R4 ;  /* 0x000000050b167224 */ /* 0x004fc400078e0204 */
[----:B------:R-:W-:-:S05]  /*e7f0*/  IMAD.MOV.U32 R5, RZ, RZ, -0x1 ;  /* 0xffffffffff057424 */ /* 0x000fca00078e00ff */
[----:B------:R-:W2:Y:S01]  /*e800*/  LDC R20, c[0x0][0x600] ;  /* 0x00018000ff147b82 */ /* 0x000ea20000000800 */
[-CC-:B----4-:R-:W-:Y:S02]  /*e810*/  SHF.R.U64 R12, R10, R14.reuse, R3.reuse ;  /* 0x0000000e0a0c7219 */ /* 0x190fe40000001203 */
[----:B------:R-:W-:-:S05]  /*e820*/  SHF.R.U32.HI R3, RZ, R14, R3 ;  /* 0x0000000eff037219 */ /* 0x000fca0000011603 */
[----:B------:R-:W4:Y:S01]  /*e830*/  LDC R19, c[0x0][0x648] ;  /* 0x00019200ff137b82 */ /* 0x000f220000000800 */
[-C--:B0-----:R-:W-:Y:S02]  /*e840*/  SHF.L.U32 R4, R5, R8.reuse, RZ ;  /* 0x0000000805047219 */ /* 0x081fe400000006ff */
[--C-:B------:R-:W-:Y:S02]  /*e850*/  SHF.R.U64 R14, R12, R8, R3.reuse ;  /* 0x000000080c0e7219 */ /* 0x100fe40000001203 */
[----:B------:R-:W-:Y:S02]  /*e860*/  LOP3.LUT R27, RZ, R4, RZ, 0x33, !PT ;  /* 0x00000004ff1b7212 */ /* 0x000fe400078e33ff */
[-C--:B------:R-:W-:Y:S01]  /*e870*/  SHF.R.U32.HI R5, RZ, R8.reuse, R3 ;  /* 0x00000008ff057219 */ /* 0x080fe20000011603 */
[----:B------:R-:W0:Y:S01]  /*e880*/  LDC R21, c[0x0][0x638] ;  /* 0x00018e00ff157b82 */ /* 0x000e220000000800 */
[----:B------:R-:W-:Y:S01]  /*e890*/  SHF.L.U32 R26, R7, R8, RZ ;  /* 0x00000008071a7219 */ /* 0x000fe200000006ff */
[----:B------:R-:W-:-:S06]  /*e8a0*/  IMAD.MOV.U32 R4, RZ, RZ, R14 ;  /* 0x000000ffff047224 */ /* 0x000fcc00078e000e */
[----:B------:R-:W0:Y:S01]  /*e8b0*/  LDC R28, c[0x0][0x610] ;  /* 0x00018400ff1c7b82 */ /* 0x000e220000000800 */
[----:B-1-3--:R-:W-:Y:S05]  /*e8c0*/  @!P0 BRA `(.L_x_304) ;  /* 0x0000000000288947 */ /* 0x00afea0003800000 */
[----:B------:R-:W1:Y:S02]  /*e8d0*/  LDC R3, c[0x0][0x64c] ;  /* 0x00019300ff037b82 */ /* 0x000e640000000800 */
[----:B-1----:R-:W-:-:S05]  /*e8e0*/  IADD3 R3, P0, R14, R3, RZ ;  /* 0x000000030e037210 */ /* 0x002fca0007f1e0ff */
        /* <DEDUP_REMOVED lines=8> */
.L_x_304:
[----:B------:R-:W-:Y:S01]  /*e970*/  ISETP.NE.AND P0, PT, R2, 0x1, PT ;  /* 0x000000010200780c */ /* 0x000fe20003f05270 */
[----:B--2---:R-:W-:Y:S01]  /*e980*/  VIADD R7, R20, 0xffffffff ;  /* 0xffffffff14077836 */ /* 0x004fe20000000000 */
[----:B----4-:R-:W-:Y:S01]  /*e990*/  SHF.R.U64 R4, R4, R19, R5 ;  /* 0x0000001304047219 */ /* 0x010fe20000001205 */
[----:B------:R-:W-:Y:S01]  /*e9a0*/  IMAD.MOV R13, RZ, RZ, -R13 ;  /* 0x000000ffff0d7224 */ /* 0x000fe200078e0a0d */
[----:B------:R-:W-:Y:S02]  /*e9b0*/  LOP3.LUT R3, R12, R27, RZ, 0xc0, !PT ;  /* 0x0000001b0c037212 */ /* 0x000fe400078ec0ff */
[----:B------:R-:W-:Y:S01]  /*e9c0*/  LOP3.LUT R7, R10, R7, RZ, 0xc0, !PT ;  /* 0x000000070a077212 */ /* 0x000fe200078ec0ff */
[----:B------:R-:W-:Y:S02]  /*e9d0*/  IMAD.MOV R5, RZ, RZ, -R4 ;  /* 0x000000ffff057224 */ /* 0x000fe400078e0a04 */
[----:B------:R-:W-:-:S04]  /*e9e0*/  IMAD R3, R26, R4, R3 ;  /* 0x000000041a037224 */ /* 0x000fc800078e0203 */
[----:B------:R-:W-:Y:S02]  /*e9f0*/  @P0 IMAD R22, R15, R13, R0 ;  /* 0x0000000d0f160224 */ /* 0x000fe400078e0200 */
[----:B0-----:R-:W-:Y:S02]  /*ea00*/  IMAD R0, R5, R21, R14 ;  /* 0x0000001505007224 */ /* 0x001fe400078e020e */
[----:B------:R-:W-:Y:S02]  /*ea10*/  IMAD R19, R3, R28, R22 ;  /* 0x0000001c03137224 */ /* 0x000fe400078e0216 */
[----:B------:R-:W-:Y:S02]  /*ea20*/  IMAD R0, R0, R20, R7 ;  /* 0x0000001400007224 */ /* 0x000fe400078e0207 */
[----:B------:R-:W-:-:S03]  /*ea30*/  IMAD.MOV.U32 R3, RZ, RZ, 0x1 ;  /* 0x00000001ff037424 */ /* 0x000fc600078e00ff */
[----:B------:R-:W-:Y:S02]  /*ea40*/  SEL R22, R0, R19, !P0 ;  /* 0x0000001300167207 */ /* 0x000fe40004000000 */
[----:B------:R-:W-:-:S07]  /*ea50*/  SEL R19, R19, R0, !P0 ;  /* 0x0000000013137207 */ /* 0x000fce0004000000 */
.L_x_302:
[----:B------:R-:W-:-:S08]  /*ea60*/  NOP ;  /* 0x0000000000007918 */ /* 0x000fd00000000000 */
[----:B------:R-:W0:-:S00]  /*ea70*/  USETMAXREG.DEALLOC.CTAPOOL 0x28 ;  /* 0x00000028000079c8 */ /* 0x000e0000080e0500 */
[----:B------:R-:W-:-:S13]  /*ea80*/  ISETP.NE.AND P0, PT, RZ, UR8, PT ;  /* 0x00000008ff007c0c */ /* 0x000fda000bf05270 */
[----:B------:R-:W-:Y:S05]  /*ea90*/  @P0 EXIT ;  /* 0x000000000000094d */ /* 0x000fea0003800000 */
[----:B0-----:R-:W-:Y:S01]  /*eaa0*/  LOP3.LUT P0, RZ, R3, 0xff, RZ, 0xc0, !PT ;  /* 0x000000ff03ff7812 */ /* 0x001fe2000780c0ff */
[----:B------:R-:W-:Y:S02]  /*eab0*/  IMAD.MOV.U32 R24, RZ, RZ, 0x1 ;  /* 0x00000001ff187424 */ /* 0x000fe400078e00ff */
[----:B------:R-:W-:-:S10]  /*eac0*/  IMAD.MOV.U32 R25, RZ, RZ, RZ ;  /* 0x000000ffff197224 */ /* 0x000fd400078e00ff */
[----:B------:R-:W-:Y:S05]  /*ead0*/  @!P0 BRA `(.L_x_305) ;  /* 0x0000001000088947 */ /* 0x000fea0003800000 */
[----:B------:R-:W-:Y:S01]  /*eae0*/  ULDC UR5, c[0x0][0x28c] ;  /* 0x0000a30000057ab9 */ /* 0x000fe20000000800 */
[----:B------:R-:W-:Y:S01]  /*eaf0*/  ULDC UR39, c[0x0][0x658] ;  /* 0x0001960000277ab9 */ /* 0x000fe20000000800 */
[----:B------:R-:W-:Y:S01]  /*eb00*/  UMOV UR6, 0xffffffff ;  /* 0xffffffff00067882 */ /* 0x000fe20000000000 */
[----:B------:R-:W-:Y:S01]  /*eb10*/  UIADD3 UR7, UR5, 0x7f, URZ ;  /* 0x0000007f05077890 */ /* 0x000fe2000fffe03f */
[C---:B------:R-:W-:Y:S01]  /*eb20*/  LOP3.LUT P1, RZ, R18.reuse, 0x7f, RZ, 0xc0, !PT ;  /* 0x0000007f12ff7812 */ /* 0x040fe2000782c0ff */
[----:B------:R-:W-:Y:S01]  /*eb30*/  UMOV UR8, 0x1 ;  /* 0x0000000100087882 */ /* 0x000fe20000000000 */
[----:B------:R-:W-:Y:S01]  /*eb40*/  USHF.L.U32 UR6, UR6, UR39, URZ ;  /* 0x0000002706067299 */ /* 0x000fe2000800063f */
[----:B------:R-:W-:Y:S01]  /*eb50*/  LOP3.LUT P0, RZ, R18, 0x1f, RZ, 0xc0, !PT ;  /* 0x0000001f12ff7812 */ /* 0x000fe2000780c0ff */
[----:B------:R-:W-:Y:S01]  /*eb60*/  USHF.L.U32 UR39, UR8, UR39, URZ ;  /* 0x0000002708277299 */ /* 0x000fe2000800063f */
[----:B------:R-:W-:Y:S01]  /*eb70*/  BSSY B7, `(.L_x_305) ;  /* 0x00000f8000077945 */ /* 0x000fe20003800000 */
[----:B------:R-:W-:Y:S01]  /*eb80*/  USHF.R.S32.HI UR8, URZ, 0x1f, UR7 ;  /* 0x0000001f3f087899 */ /* 0x000fe20008011407 */
[----:B------:R-:W-:Y:S01]  /*eb90*/  PLOP3.LUT P0, PT, P0, P1, PT, 0x8a, 0x0 ;  /* 0x000000000000781c */ /* 0x000fe20000703172 */
[----:B------:R-:W-:Y:S01]  /*eba0*/  ULDC UR4, c[0x0][0xc] ;  /* 0x0000030000047ab9 */ /* 0x000fe20000000800 */
[----:B------:R-:W-:Y:S01]  /*ebb0*/  ULDC UR5, c[0x0][0x10] ;  /* 0x0000040000057ab9 */ /* 0x000fe20000000800 */
[----:B------:R-:W-:Y:S01]  /*ebc0*/  ULEA.HI UR8, UR8, UR7, URZ, 0x7 ;  /* 0x0000000708087291 */ /* 0x000fe2000f8f383f */
[----:B------:R-:W-:Y:S01]  /*ebd0*/  P2R R0, PR, RZ, 0x2 ;  /* 0x00000002ff007803 */ /* 0x000fe20000000000 */
[----:B------:R-:W-:Y:S01]  /*ebe0*/  UIMAD.WIDE.U32 UR4, UR4, UR5, URZ ;  /* 0x00000005040472a5 */ /* 0x000fe2000f8e003f */
[----:B------:R-:W-:Y:S01]  /*ebf0*/  IMAD.MOV.U32 R26, RZ, RZ, 0x1 ;  /* 0x00000001ff1a7424 */ /* 0x000fe200078e00ff */
[----:B------:R-:W-:Y:S01]  /*ec00*/  ULOP3.LUT UR38, URZ, UR6, URZ, 0x33, !UPT ;  /* 0x000000063f267292 */ /* 0x000fe2000f8e333f */
[----:B------:R-:W-:Y:S01]  /*ec10*/  P2R R28, PR, RZ, 0x1 ;  /* 0x00000001ff1c7803 */ /* 0x000fe20000000000 */
[----:B------:R-:W-:Y:S01]  /*ec20*/  USHF.R.S32.HI UR43, URZ, 0x7, UR8 ;  /* 0x000000073f2b7899 */ /* 0x000fe20008011408 */
[----:B------:R-:W-:Y:S01]  /*ec30*/  IMAD.MOV.U32 R24, RZ, RZ, 0x1 ;  /* 0x00000001ff187424 */ /* 0x000fe200078e00ff */
[----:B------:R-:W-:Y:S01]  /*ec40*/  ULDC UR6, c[0x0][0x14] ;  /* 0x0000050000067ab9 */ /* 0x000fe20000000800 */
[----:B------:R-:W-:Y:S01]  /*ec50*/  IMAD.MOV.U32 R25, RZ, RZ, RZ ;  /* 0x000000ffff197224 */ /* 0x000fe200078e00ff */
[----:B------:R-:W-:-:S02]  /*ec60*/  UIMAD.WIDE.U32 UR46, UR4, UR6, URZ ;  /* 0x00000006042e72a5 */ /* 0x000fc4000f8e003f */
[----:B------:R-:W-:Y:S01]  /*ec70*/  UIMAD UR44, UR5, UR6, URZ ;  /* 0x00000006052c72a4 */ /* 0x000fe2000f8e023f */
[----:B------:R-:W-:Y:S01]  /*ec80*/  ULDC UR40, c[0x0][0x600] ;  /* 0x0001800000287ab9 */ /* 0x000fe20000000800 */
[----:B------:R-:W-:Y:S02]  /*ec90*/  ULOP3.LUT UR41, UR42, 0x2, URZ, 0xfc, !UPT ;  /* 0x000000022a297892 */ /* 0x000fe4000f8efc3f */
[----:B------:R-:W-:Y:S02]  /*eca0*/  UIADD3 UR40, UR40, -0x1, URZ ;  /* 0xffffffff28287890 */ /* 0x000fe4000fffe03f */
[----:B------:R-:W-:Y:S02]  /*ecb0*/  UIADD3 UR44, UR47, UR44, URZ ;  /* 0x0000002c2f2c7290 */ /* 0x000fe4000fffe03f */
[----:B------:R-:W-:Y:S01]  /*ecc0*/  UIADD3 UR45, UR43, 0x1, URZ ;  /* 0x000000012b2d7890 */ /* 0x000fe2000fffe03f */
[----:B------:R-:W-:-:S11]  /*ecd0*/  ULDC.64 UR36, c[0x0][0x198] ;  /* 0x0000660000247ab9 */ /* 0x000fd60000000a00 */
.L_x_319:
[----:B------:R-:W-:-:S03]  /*ece0*/  UMOV UR4, 0xffffffff ;  /* 0xffffffff00047882 */ /* 0x000fc60000000000 */
[----:B------:R-:W-:Y:S05]  /*ecf0*/  BRA.DIV UR4, `(.L_x_306) ;  /* 0x00000012049c7947 */ /* 0x000fea000b800000 */
[----:B------:R-:W-:-:S13]  /*ed00*/  ELECT P6, URZ, PT ;  /* 0x00000000003f782f */ /* 0x000fda00038c0000 */
.L_x_332:
[----:B------:R-:W-:Y:S04]  /*ed10*/  BSSY B6, `(.L_x_307) ;  /* 0x000006a000067945 */ /* 0x000fe80003800000 */
[----:B------:R-:W-:Y:S05]  /*ed20*/  @!P6 BRA `(.L_x_308) ;  /* 0x0000000400a0e947 */ /* 0x000fea0003800000 */
[----:B------:R-:W0:Y:S01]  /*ed30*/  S2R R0, SR_CgaCtaId ;  /* 0x0000000000007919 */ /* 0x000e220000008800 */
[----:B------:R-:W-:-:S04]  /*ed40*/  MOV R27, 0x400 ;  /* 0x00000400001b7802 */ /* 0x000fc80000000f00 */
[----:B0-----:R-:W-:-:S05]  /*ed50*/  LEA R27, R0, R27, 0x18 ;  /* 0x0000001b001b7211 */ /* 0x001fca00078ec0ff */
[----:B------:R-:W-:-:S05]  /*ed60*/  VIADD R0, R27, 0x800 ;  /* 0x000008001b007836 */ /* 0x000fca0000000000 */
[----:B------:R-:W-:-:S13]  /*ed70*/  LOP3.LUT P0, RZ, R0, 0x3ff, RZ, 0xc0, !PT ;  /* 0x000003ff00ff7812 */ /* 0x000fda000780c0ff */
[----:B------:R-:W-:Y:S05]  /*ed80*/  @!P0 BRA `(.L_x_309) ;  /* 0x0000000000408947 */ /* 0x000fea0003800000 */
[----:B------:R-:W-:Y:S01]  /*ed90*/  MOV R14, 0x0 ;  /* 0x00000000000e7802 */ /* 0x000fe20000000f00 */
[----:B------:R-:W-:Y:S01]  /*eda0*/  ULDC.64 UR4, c[0x4][0x70] ;  /* 0x01001c0000047ab9 */ /* 0x000fe20000000a00 */
[----:B------:R-:W-:Y:S01]  /*edb0*/  ULDC.64 UR6, c[0x4][0x8] ;  /* 0x0100020000067ab9 */ /* 0x000fe20000000a00 */
[----:B------:R-:W-:Y:S02]  /*edc0*/  IMAD.U32 R4, RZ, RZ, UR4 ;  /* 0x00000004ff047e24 */ /* 0x000fe4000f8e00ff */
[----:B------:R-:W-:Y:S01]  /*edd0*/  IMAD.U32 R5, RZ, RZ, UR5 ;  /* 0x00000005ff057e24 */ /* 0x000fe2000f8e00ff */
[----:B------:R-:W0:Y:S01]  /*ede0*/  LDC.64 R14, c[0x4][R14] ;  /* 0x010000000e0e7b82 */ /* 0x000e220000000a00 */
[----:B------:R-:W-:Y:S01]  /*edf0*/  ULDC.64 UR4, c[0x4][0x78] ;  /* 0x01001e0000047ab9 */ /* 0x000fe20000000a00 */
[----:B------:R-:W-:Y:S02]  /*ee00*/  IMAD.U32 R10, RZ, RZ, UR6 ;  /* 0x00000006ff0a7e24 */ /* 0x000fe4000f8e00ff */
[----:B------:R-:W-:-:S02]  /*ee10*/  IMAD.U32 R6, RZ, RZ, UR4 ;  /* 0x00000004ff067e24 */ /* 0x000fc4000f8e00ff */
[----:B------:R-:W-:Y:S02]  /*ee20*/  IMAD.U32 R7, RZ, RZ, UR5 ;  /* 0x00000005ff077e24 */ /* 0x000fe4000f8e00ff */
[----:B------:R-:W-:Y:S02]  /*ee30*/  IMAD.U32 R11, RZ, RZ, UR7 ;  /* 0x00000007ff0b7e24 */ /* 0x000fe4000f8e00ff */
[----:B------:R-:W-:Y:S02]  /*ee40*/  IMAD.MOV.U32 R8, RZ, RZ, 0x70 ;  /* 0x00000070ff087424 */ /* 0x000fe400078e00ff */
[----:B------:R-:W-:Y:S02]  /*ee50*/  IMAD.MOV.U32 R12, RZ, RZ, 0x1 ;  /* 0x00000001ff0c7424 */ /* 0x000fe400078e00ff */
[----:B------:R-:W-:-:S07]  /*ee60*/  IMAD.MOV.U32 R13, RZ, RZ, RZ ;  /* 0x000000ffff0d7224 */ /* 0x000fce00078e00ff */
[----:B------:R-:W-:-:S07]  /*ee70*/  LEPC R20, `(.L_x_309) ;  /* 0x000000001014794e */ /* 0x000fce0000000000 */
[----:B0-----:R-:W-:Y:S05]  /*ee80*/  CALL.ABS.NOINC R14 ;  /* 0x000000000e007343 */ /* 0x001fea0003c00000 */
.L_x_309:
        /* <DEDUP_REMOVED lines=19> */
.L_x_310:
[----:B------:R-:W0:Y:S02]  /*efc0*/  LDC R0, c[0x0][0x28c] ;  /* 0x0000a300ff007b82 */ /* 0x000e240000000800 */
[----:B0-----:R-:W-:-:S13]  /*efd0*/  ISETP.GE.AND P0, PT, R0, 0x1, PT ;  /* 0x000000010000780c */ /* 0x001fda0003f06270 */
[----:B------:R-:W-:Y:S05]  /*efe0*/  @!P0 BRA `(.L_x_308) ;  /* 0x0000000000f08947 */ /* 0x000fea0003800000 */
[----:B------:R-:W-:Y:S02]  /*eff0*/  IMAD.SHL.U32 R19, R19, 0x100, RZ ;  /* 0x0000010013137824 */ /* 0x000fe400078e00ff */
[----:B------:R-:W-:Y:S02]  /*f000*/  IMAD.SHL.U32 R22, R22, 0x80, RZ ;  /* 0x0000008016167824 */ /* 0x000fe400078e00ff */
[----:B------:R-:W-:Y:S02]  /*f010*/  IMAD.MOV.U32 R7, RZ, RZ, RZ ;  /* 0x000000ffff077224 */ /* 0x000fe400078e00ff */
[----:B------:R-:W-:Y:S02]  /*f020*/  IMAD.U32 R8, RZ, RZ, UR45 ;  /* 0x0000002dff087e24 */ /* 0x000fe4000f8e00ff */
[----:B------:R-:W-:Y:S02]  /*f030*/  IMAD.MOV.U32 R0, RZ, RZ, R24 ;  /* 0x000000ffff007224 */ /* 0x000fe400078e0018 */
[----:B------:R-:W-:-:S02]  /*f040*/  IMAD.MOV.U32 R4, RZ, RZ, R25 ;  /* 0x000000ffff047224 */ /* 0x000fc400078e0019 */
[----:B------:R-:W-:-:S07]  /*f050*/  VIADD R9, R19, 0x80 ;  /* 0x0000008013097836 */ /* 0x000fce0000000000 */
.L_x_314:
[----:B------:R-:W-:Y:S01]  /*f060*/  IMAD R6, R4, 0x8, R27 ;  /* 0x0000000804067824 */ /* 0x000fe200078e021b */
[----:B------:R-:W-:Y:S02]  /*f070*/  SHF.L.U32 R3, R0, 0x1f, RZ ;  /* 0x0000001f00037819 */ /* 0x000fe400000006ff */
[----:B------:R-:W-:Y:S02]  /*f080*/  LOP3.LUT P1, RZ, R18, 0x7f, RZ, 0xc0, !PT ;  /* 0x0000007f12ff7812 */ /* 0x000fe4000782c0ff */
[----:B------:R-:W0:Y:S11]  /*f090*/  SYNCS.PHASECHK.TRANS64.TRYWAIT P0, [R6+URZ+0x20], R3 ;  /* 0x00002003060075a7 */ /* 0x000e36000800017f */
[----:B------:R-:W1:Y:S01]  /*f0a0*/  @!P1 LDC R5, c[0x0][0x500] ;  /* 0x00014000ff059b82 */ /* 0x000e620000000800 */
[----:B0-----:R-:W-:Y:S05]  /*f0b0*/  @!P0 BRA `(.L_x_311) ;  /* 0x0000000c00cc8947 */ /* 0x001fea0003800000 */
.L_x_333:
[----:B------:R-:W-:Y:S01]  /*f0c0*/  LOP3.LUT P0, RZ, R18, 0x7f, RZ, 0xc0, !PT ;  /* 0x0000007f12ff7812 */ /* 0x000fe2000780c0ff */
[----:B------:R-:W-:-:S04]  /*f0d0*/  UPRMT UR4, UR41, 0x9910, URZ ;  /* 0x0000991029047896 */ /* 0x000fc8000800003f */
[----:B------:R-:W-:-:S08]  /*f0e0*/  UISETP.NE.AND UP0, UPT, UR4, 0x2, UPT ;  /* 0x000000020400788c */ /* 0x000fd0000bf05270 */
[----:B-1----:R1:W-:Y:S01]  /*f0f0*/  @!P0 SYNCS.ARRIVE.TRANS64 RZ, [R6+URZ], R5 ;  /* 0x0000000506ff89a7 */ /* 0x0023e2000800003f */
[----:B------:R-:W-:-:S13]  /*f100*/  PLOP3.LUT P0, PT, PT, PT, UP0, 0x80, 0x0 ;  /* 0x000000000000781c */ /* 0x000fda0003f0f008 */
[----:B-1----:R-:W-:Y:S05]  /*f110*/  @P0 BRA `(.L_x_312) ;  /* 0x0000000000040947 */ /* 0x002fea0003800000 */
[----:B------:R-:W-:Y:S01]  /*f120*/  BPT.TRAP 0x1 ;  /* 0x000000040000795c */ /* 0x000fe20000300000 */
.L_x_312:
[----:B------:R-:W-:-:S13]  /*f130*/  ISETP.NE.AND P0, PT, R28, RZ, PT ;  /* 0x000000ff1c00720c */ /* 0x000fda0003f05270 */
[----:B------:R-:W-:Y:S05]  /*f140*/  @P0 BRA `(.L_x_313) ;  /* 0x0000000000040947 */ /* 0x000fea0003800000 */
[----:B------:R-:W-:Y:S01]  /*f150*/  BPT.TRAP 0x1 ;  /* 0x000000040000795c */ /* 0x000fe20000300000 */
.L_x_313:
[--C-:B0-----:R-:W-:Y:S01]  /*f160*/  IMAD R3, R4, 0x8000, R27.reuse ;  /* 0x0000800004037824 */ /* 0x101fe200078e021b */
[----:B------:R-:W-:Y:S01]  /*f170*/  R2UR UR25, R6 ;  /* 0x00000000061972ca */ /* 0x000fe200000e0000 */
[----:B------:R-:W-:Y:S01]  /*f180*/  IMAD R5, R4, 0x4000, R27 ;  /* 0x0000400004057824 */ /* 0x000fe200078e021b */
[----:B------:R-:W-:Y:S01]  /*f190*/  R2UR UR27, R7 ;  /* 0x00000000071b72ca */ /* 0x000fe200000e0000 */
[----:B------:R-:W-:Y:S01]  /*f1a0*/  VIADD R8, R8, 0xffffffff ;  /* 0xffffffff08087836 */ /* 0x000fe20000000000 */
[----:B------:R-:W-:Y:S01]  /*f1b0*/  R2UR UR16, R3 ;  /* 0x00000000031072ca */ /* 0x000fe200000e0000 */
[----:B------:R-:W-:Y:S01]  /*f1c0*/  UIADD3 UR4, UP0, UR36, 0xf0, URZ ;  /* 0x000000f024047890 */ /* 0x000fe2000ff1e03f */
[----:B------:R-:W-:Y:S01]  /*f1d0*/  R2UR UR8, R5 ;  /* 0x00000000050872ca */ /* 0x000fe200000e0000 */
[----:B------:R-:W-:Y:S01]  /*f1e0*/  UIADD3 UR14, UP1, UR36, 0x1f0, URZ ;  /* 0x000001f0240e7890 */ /* 0x000fe2000ff3e03f */
[----:B------:R-:W-:Y:S01]  /*f1f0*/  R2UR UR28, R23 ;  /* 0x00000000171c72ca */ /* 0x000fe200000e0000 */
[----:B------:R-:W-:Y:S01]  /*f200*/  UIADD3.X UR5, URZ, UR37, URZ, UP0, !UPT ;  /* 0x000000253f057290 */ /* 0x000fe200087fe43f */
[----:B------:R-:W-:Y:S01]  /*f210*/  R2UR UR26, R19 ;  /* 0x00000000131a72ca */ /* 0x000fe200000e0000 */
[----:B------:R-:W-:Y:S01]  /*f220*/  VIADD R4, R4, 0x1 ;  /* 0x0000000104047836 */ /* 0x000fe20000000000 */
[----:B------:R-:W-:Y:S01]  /*f230*/  R2UR UR18, R9 ;  /* 0x00000000091272ca */ /* 0x000fe200000e0000 */
[----:B------:R-:W-:Y:S01]  /*f240*/  UIADD3.X UR15, URZ, UR37, URZ, UP1, !UPT ;  /* 0x000000253f0f7290 */ /* 0x000fe20008ffe43f */
[----:B------:R-:W-:Y:S01]  /*f250*/  R2UR UR11, R22 ;  /* 0x00000000160b72ca */ /* 0x000fe200000e0000 */
[----:B------:R-:W-:Y:S01]  /*f260*/  UMOV UR6, 0x0 ;  /* 0x0000000000067882 */ /* 0x000fe20000000000 */
[----:B------:R-:W-:Y:S01]  /*f270*/  ISETP.GT.AND P1, PT, R8, 0x1, PT ;  /* 0x000000010800780c */ /* 0x000fe20003f24270 */
[----:B------:R-:W-:Y:S01]  /*f280*/  UIADD3 UR24, UR16, 0x800, URZ ;  /* 0x0000080010187890 */ /* 0x000fe2000fffe03f */
[----:B------:R-:W-:Y:S01]  /*f290*/  ISETP.NE.AND P0, PT, R4, 0x4, PT ;  /* 0x000000040400780c */ /* 0x000fe20003f05270 */
[----:B------:R-:W-:Y:S01]  /*f2a0*/  UIADD3 UR16, UR16, 0x4800, URZ ;  /* 0x0000480010107890 */ /* 0x000fe2000fffe03f */
[----:B------:R-:W-:Y:S01]  /*f2b0*/  VIADD R7, R7, 0x80 ;  /* 0x0000008007077836 */ /* 0x000fe20000000000 */
[----:B------:R-:W-:Y:S01]  /*f2c0*/  UIADD3 UR8, UR8, 0x20800, URZ ;  /* 0x0002080008087890 */ /* 0x000fe2000fffe03f */
[----:B------:R-:W-:Y:S01]  /*f2d0*/  SEL R3, RZ, 0x1, P0 ;  /* 0x00000001ff037807 */ /* 0x000fe20000000000 */
[----:B------:R-:W-:Y:S01]  /*f2e0*/  UMOV UR7, 0x10000000 ;  /* 0x1000000000077882 */ /* 0x000fe20000000000 */
[----:B------:R-:W-:Y:S01]  /*f2f0*/  UMOV UR17, UR25 ;  /* 0x0000001900117c82 */ /* 0x000fe20008000000 */
[----:B------:R-:W-:Y:S01]  /*f300*/  UMOV UR19, UR27 ;  /* 0x0000001b00137c82 */ /* 0x000fe20008000000 */
[----:B------:R-:W-:Y:S01]  /*f310*/  UMOV UR20, UR28 ;  /* 0x0000001c00147c82 */ /* 0x000fe20008000000 */
[----:B------:R0:W-:Y:S01]  /*f320*/  UTMALDG.3D [UR24], [UR4], desc[UR6] ;  /* 0x00000618040075b4 */ /* 0x0001e20008011000 */
[----:B------:R-:W-:Y:S01]  /*f330*/  UMOV UR9, UR25 ;  /* 0x0000001900097c82 */ /* 0x000fe20008000000 */
[----:B------:R-:W-:Y:S01]  /*f340*/  UMOV UR10, UR27 ;  /* 0x0000001b000a7c82 */ /* 0x000fe20008000000 */
[----:B------:R-:W-:Y:S01]  /*f350*/  UMOV UR12, UR28 ;  /* 0x0000001c000c7c82 */ /* 0x000fe20008000000 */
[----:B------:R-:W-:-:S02]  /*f360*/  LOP3.LUT R0, R0, R3, RZ, 0x3c, !PT ;  /* 0x0000000300007212 */ /* 0x000fc400078e3cff */
[----:B------:R-:W-:Y:S01]  /*f370*/  SEL R4, R4, RZ, P0 ;  /* 0x000000ff04047207 */ /* 0x000fe20000000000 */
[----:B------:R0:W-:Y:S01]  /*f380*/  UTMALDG.3D [UR16], [UR4], desc[UR6] ;  /* 0x00000610040075b4 */ /* 0x0001e20008011000 */
[----:B------:R0:W-:Y:S02]  /*f390*/  UTMALDG.3D [UR8], [UR14], desc[UR6] ;  /* 0x000006080e0075b4 */ /* 0x0001e40008011000 */
[----:B0-----:R-:W-:Y:S05]  /*f3a0*/  @P1 BRA `(.L_x_314) ;  /* 0xfffffffc002c1947 */ /* 0x001fea000383ffff */
.L_x_308:
[----:B------:R-:W-:Y:S05]  /*f3b0*/  BSYNC B6 ;  /* 0x0000000000067941 */ /* 0x000fea0003800000 */
.L_x_307:
[----:B------:R-:W-:Y:S01]  /*f3c0*/  LOP3.LUT P2, RZ, R26, 0xff, RZ, 0xc0, !PT ;  /* 0x000000ff1aff7812 */ /* 0x000fe2000784c0ff */
[----:B------:R-:W-:Y:S01]  /*f3d0*/  VIADD R25, R25, UR43 ;  /* 0x0000002b19197c36 */ /* 0x000fe20008000000 */
[----:B------:R-:W-:Y:S01]  /*f3e0*/  ULDC.64 UR4, c[0x0][0x650] ;  /* 0x0001940000047ab9 */ /* 0x000fe20000000a00 */
[----:B------:R-:W-:Y:S01]  /*f3f0*/  IMAD.U32 R5, RZ, RZ, UR43 ;  /* 0x0000002bff057e24 */ /* 0x000fe2000f8e00ff */
[----:B------:R-:W-:Y:S01]  /*f400*/  BSSY B0, `(.L_x_315) ;  /* 0x000006c000007945 */ /* 0x000fe20003800000 */
[----:B------:R-:W-:Y:S01]  /*f410*/  IMAD.MOV.U32 R19, RZ, RZ, -0x1 ;  /* 0xffffffffff137424 */ /* 0x000fe200078e00ff */
[----:B------:R-:W-:Y:S01]  /*f420*/  ISETP.GT.U32.AND P0, PT, R25, 0x3, PT ;  /* 0x000000031900780c */ /* 0x000fe20003f04070 */
[----:B------:R-:W-:Y:S01]  /*f430*/  IMAD.MOV.U32 R22, RZ, RZ, -0x1 ;  /* 0xffffffffff167424 */ /* 0x000fe200078e00ff */
[----:B------:R-:W-:Y:S01]  /*f440*/  SHF.R.U32.HI R0, RZ, 0x2, R25 ;  /* 0x00000002ff007819 */ /* 0x000fe20000011619 */
[----:B------:R-:W-:Y:S01]  /*f450*/  IMAD.MOV.U32 R23, RZ, RZ, -0x1 ;  /* 0xffffffffff177424 */ /* 0x000fe200078e00ff */
[----:B------:R-:W-:-:S02]  /*f460*/  ISETP.LT.U32.AND P0, PT, R5, 0x4, P0 ;  /* 0x000000040500780c */ /* 0x000fc40000701070 */
[----:B------:R-:W-:Y:S01]  /*f470*/  LOP3.LUT R0, R0, 0x1, RZ, 0xc0, !PT ;  /* 0x0000000100007812 */ /* 0x000fe200078ec0ff */
[----:B------:R-:W0:Y:S01]  /*f480*/  @P2 S2R R4, SR_CgaCtaId ;  /* 0x0000000000042919 */ /* 0x000e220000008800 */
[----:B------:R-:W-:Y:S02]  /*f490*/  @P2 MOV R3, 0x400 ;  /* 0x0000040000032802 */ /* 0x000fe40000000f00 */
[----:B------:R-:W-:Y:S01]  /*f4a0*/  ISETP.NE.U32.AND P1, PT, R0, 0x1, PT ;  /* 0x000000010000780c */ /* 0x000fe20003f25070 */
[----:B------:R-:W-:Y:S01]  /*f4b0*/  IMAD.U32 R0, RZ, RZ, UR43 ;  /* 0x0000002bff007e24 */ /* 0x000fe2000f8e00ff */
[----:B------:R-:W-:Y:S02]  /*f4c0*/  LOP3.LUT R25, R25, 0x3, RZ, 0xc0, !PT ;  /* 0x0000000319197812 */ /* 0x000fe400078ec0ff */
[----:B------:R-:W-:Y:S02]  /*f4d0*/  PRMT R26, RZ, 0x7610, R26 ;  /* 0x00007610ff1a7816 */ /* 0x000fe4000000001a */
[----:B------:R-:W-:-:S04]  /*f4e0*/  ISETP.GT.U32.AND P1, PT, R0, 0x3, !P1 ;  /* 0x000000030000780c */ /* 0x000fc80004f24070 */
[----:B------:R-:W-:Y:S02]  /*f4f0*/  SEL R0, RZ, 0x1, !P1 ;  /* 0x00000001ff007807 */ /* 0x000fe40004800000 */
[----:B0-----:R-:W-:-:S04]  /*f500*/  @P2 LEA R3, R4, R3, 0x18 ;  /* 0x0000000304032211 */ /* 0x001fc800078ec0ff */
[----:B------:R0:W-:Y:S01]  /*f510*/  @P2 SYNCS.ARRIVE.TRANS64.A1T0 RZ, [R3+URZ+0x58], RZ ;  /* 0x000058ff03ff29a7 */ /* 0x0001e2000810003f */
[----:B------:R-:W-:-:S04]  /*f520*/  IADD3 R16, P2, R16, UR46, RZ ;  /* 0x0000002e10107c10 */ /* 0x000fc8000ff5e0ff */
[----:B------:R-:W-:Y:S02]  /*f530*/  IADD3.X R17, R17, UR44, RZ, P2, !PT ;  /* 0x0000002c11117c10 */ /* 0x000fe400097fe4ff */
[----:B------:R-:W-:Y:S02]  /*f540*/  ISETP.GE.U32.AND P2, PT, R16, UR4, PT ;  /* 0x0000000410007c0c */ /* 0x000fe4000bf46070 */
[----:B0-----:R-:W-:Y:S02]  /*f550*/  SEL R3, RZ, 0x1, !P0 ;  /* 0x00000001ff037807 */ /* 0x001fe40004000000 */
[----:B------:R-:W-:Y:S02]  /*f560*/  ISETP.GE.U32.AND.EX P0, PT, R17, UR5, PT, P2 ;  /* 0x0000000511007c0c */ /* 0x000fe4000bf06120 */
[----:B------:R-:W-:Y:S02]  /*f570*/  LOP3.LUT R24, R0, R24, R3, 0x96, !PT ;  /* 0x0000001800187212 */ /* 0x000fe400078e9603 */
[----:B------:R-:W-:-:S09]  /*f580*/  PRMT R0, RZ, 0x7610, R0 ;  /* 0x00007610ff007816 */ /* 0x000fd20000000000 */
[----:B------:R-:W-:Y:S05]  /*f590*/  @P0 BRA `(.L_x_316) ;  /* 0x0000000400480947 */ /* 0x000fea0003800000 */
[----:B------:R-:W-:Y:S01]  /*f5a0*/  ULDC.64 UR4, c[0x0][0x628] ;  /* 0x00018a0000047ab9 */ /* 0x000fe20000000a00 */
[----:B------:R-:W0:Y:S01]  /*f5b0*/  S2R R3, SR_CTAID.X ;  /* 0x0000000000037919 */ /* 0x000e220000002500 */
[----:B------:R-:W-:Y:S01]  /*f5c0*/  ISETP.NE.U32.AND P0, PT, RZ, UR4, PT ;  /* 0x00000004ff007c0c */ /* 0x000fe2000bf05070 */
[----:B------:R-:W-:Y:S01]  /*f5d0*/  ULDC UR7, c[0x0][0x630] ;  /* 0x00018c0000077ab9 */ /* 0x000fe20000000800 */
[----:B------:R-:W-:Y:S01]  /*f5e0*/  IMAD.MOV.U32 R4, RZ, RZ, R16 ;  /* 0x000000ffff047224 */ /* 0x000fe200078e0010 */
[----:B------:R-:W1:Y:S01]  /*f5f0*/  S2R R0, SR_CTAID.Y ;  /* 0x0000000000007919 */ /* 0x000e620000002600 */
[----:B------:R-:W-:Y:S01]  /*f600*/  ISETP.NE.AND.EX P0, PT, RZ, UR5, PT, P0 ;  /* 0x00000005ff007c0c */ /* 0x000fe2000bf05300 */
[----:B------:R-:W-:-:S12]  /*f610*/  IMAD.MOV.U32 R5, RZ, RZ, R17 ;  /* 0x000000ffff057224 */ /* 0x000fd800078e0011 */
[----:B------:R-:W-:Y:S05]  /*f620*/  @!P0 BRA `(.L_x_317) ;  /* 0x0000000000288947 */ /* 0x000fea0003800000 */
[----:B------:R-:W-:Y:S02]  /*f630*/  ULDC UR6, c[0x0][0x634] ;  /* 0x00018d0000067ab9 */ /* 0x000fe40000000800 */
[----:B------:R-:W-:-:S05]  /*f640*/  IADD3 R9, P0, R16, UR6, RZ ;  /* 0x0000000610097c10 */ /* 0x000fca000ff1e0ff */
[----:B------:R-:W-:-:S04]  /*f650*/  IMAD.X R11, RZ, RZ, R17, P0 ;  /* 0x000000ffff0b7224 */ /* 0x000fc800000e0611 */
[----:B------:R-:W-:-:S04]  /*f660*/  IMAD.WIDE.U32 R6, R11, UR4, RZ ;  /* 0x000000040b067c25 */ /* 0x000fc8000f8e00ff */
[----:B------:R-:W-:-:S04]  /*f670*/  IMAD.WIDE.U32 R6, P0, R9, UR5, R6 ;  /* 0x0000000509067c25 */ /* 0x000fc8000f800006 */
[----:B------:R-:W-:-:S04]  /*f680*/  IMAD.WIDE.U32 R8, R9, UR4, RZ ;  /* 0x0000000409087c25 */ /* 0x000fc8000f8e00ff */
[----:B------:R-:W-:Y:S01]  /*f690*/  IMAD.X R5, RZ, RZ, RZ, P0 ;  /* 0x000000ffff057224 */ /* 0x000fe200000e06ff */
[----:B------:R-:W-:Y:S01]  /*f6a0*/  IADD3 RZ, P0, R9, R6, RZ ;  /* 0x0000000609ff7210 */ /* 0x000fe20007f1e0ff */
[----:B------:R-:W-:-:S04]  /*f6b0*/  IMAD.MOV.U32 R4, RZ, RZ, R7 ;  /* 0x000000ffff047224 */ /* 0x000fc800078e0007 */
[----:B------:R-:W-:-:S08]  /*f6c0*/  IMAD.WIDE.U32.X R4, R11, UR5, R4, P0 ;  /* 0x000000050b047c25 */ /* 0x000fd000080e0404 */
.L_x_317:
[--C-:B------:R-:W-:Y:S01]  /*f6d0*/  SHF.R.U64 R23, R4, UR7, R5.reuse ;  /* 0x0000000704177c19 */ /* 0x100fe20008001205 */
[----:B------:R-:W-:Y:S01]  /*f6e0*/  ULDC.64 UR4, c[0x0][0x620] ;  /* 0x0001880000047ab9 */ /* 0x000fe20000000a00 */
[----:B------:R-:W-:Y:S01]  /*f6f0*/  SHF.R.U32.HI R4, RZ, UR7, R5 ;  /* 0x00000007ff047c19 */ /* 0x000fe20008011605 */
[----:B------:R-:W-:Y:S01]  /*f700*/  ULDC.64 UR8, c[0x0][0x640] ;  /* 0x0001900000087ab9 */ /* 0x000fe20000000a00 */
[----:B------:R-:W-:Y:S01]  /*f710*/  IADD3 R7, P0, RZ, -R23, RZ ;  /* 0x80000017ff077210 */ /* 0x000fe20007f1e0ff */
[----:B------:R-:W2:Y:S01]  /*f720*/  LDC R13, c[0x0][0x148] ;  /* 0x00005200ff0d7b82 */ /* 0x000ea20000000800 */
[----:B0-----:R-:W-:Y:S01]  /*f730*/  I2FP.F32.U32 R8, R3 ;  /* 0x0000000300087245 */ /* 0x001fe20000201000 */
[----:B------:R-:W-:Y:S02]  /*f740*/  ULDC UR6, c[0x0][0x608] ;  /* 0x0001820000067ab9 */ /* 0x000fe40000000800 */
[----:B------:R-:W-:Y:S01]  /*f750*/  IMAD.X R4, RZ, RZ, ~R4, P0 ;  /* 0x000000ffff047224 */ /* 0x000fe200000e0e04 */
[----:B------:R-:W-:-:S03]  /*f760*/  ISETP.NE.U32.AND P0, PT, RZ, UR8, PT ;  /* 0x00000008ff007c0c */ /* 0x000fc6000bf05070 */
[----:B------:R-:W-:Y:S01]  /*f770*/  IMAD R6, R4, UR4, RZ ;  /* 0x0000000404067c24 */ /* 0x000fe2000f8e02ff */
[----:B------:R-:W-:Y:S01]  /*f780*/  ISETP.NE.AND.EX P0, PT, RZ, UR9, PT, P0 ;  /* 0x00000009ff007c0c */ /* 0x000fe2000bf05300 */
[----:B------:R-:W-:Y:S01]  /*f790*/  IMAD.WIDE.U32 R4, R7, UR4, R16 ;  /* 0x0000000407047c25 */ /* 0x000fe2000f8e0010 */
[----:B------:R-:W-:-:S03]  /*f7a0*/  ULDC UR4, c[0x0][0x150] ;  /* 0x0000540000047ab9 */ /* 0x000fc60000000800 */
[----:B------:R-:W-:Y:S01]  /*f7b0*/  FMUL R8, R8, UR4 ;  /* 0x0000000408087c20 */ /* 0x000fe20008400000 */
[----:B------:R-:W-:Y:S01]  /*f7c0*/  IMAD R7, R7, UR5, R6 ;  /* 0x0000000507077c24 */ /* 0x000fe2000f8e0206 */
[----:B------:R-:W-:Y:S01]  /*f7d0*/  ULDC UR4, c[0x0][0x618] ;  /* 0x0001860000047ab9 */ /* 0x000fe20000000800 */
[----:B------:R-:W0:Y:S01]  /*f7e0*/  LDC R6, c[0x0][0x144] ;  /* 0x00005100ff067b82 */ /* 0x000e220000000800 */
[----:B------:R-:W-:Y:S01]  /*f7f0*/  ULDC UR5, c[0x0][0x154] ;  /* 0x0000550000057ab9 */ /* 0x000fe20000000800 */
[----:B------:R-:W-:Y:S01]  /*f800*/  IMAD.IADD R5, R5, 0x1, R7 ;  /* 0x0000000105057824 */ /* 0x000fe200078e0207 */
[----:B------:R-:W3:Y:S04]  /*f810*/  F2I.U32.TRUNC.NTZ R8, R8 ;  /* 0x0000000800087305 */ /* 0x000ee8000020f000 */
[----:B------:R-:W-:-:S02]  /*f820*/  SHF.R.U64 R10, R4, UR4, R5 ;  /* 0x00000004040a7c19 */ /* 0x000fc40008001205 */
[----:B-1----:R-:W-:Y:S02]  /*f830*/  I2FP.F32.U32 R4, R0 ;  /* 0x0000000000047245 */ /* 0x002fe40000201000 */
[----:B------:R-:W-:Y:S01]  /*f840*/  SHF.R.U32.HI R5, RZ, UR4, R5 ;  /* 0x00000004ff057c19 */ /* 0x000fe20008011605 */
[----:B------:R-:W-:Y:S02]  /*f850*/  ULDC UR4, c[0x0][0x658] ;  /* 0x0001960000047ab9 */ /* 0x000fe40000000800 */
[----:B------:R-:W-:Y:S01]  /*f860*/  FMUL R7, R4, UR5 ;  /* 0x0000000504077c20 */ /* 0x000fe20008400000 */
[--C-:B------:R-:W-:Y:S02]  /*f870*/  SHF.R.U64 R12, R10, UR6, R5.reuse ;  /* 0x000000060a0c7c19 */ /* 0x100fe40008001205 */
[----:B------:R-:W-:Y:S01]  /*f880*/  SHF.R.U32.HI R5, RZ, UR6, R5 ;  /* 0x00000006ff057c19 */ /* 0x000fe20008011605 */
[----:B------:R1:W4:Y:S01]  /*f890*/  F2I.U32.TRUNC.NTZ R14, R7 ;  /* 0x00000007000e7305 */ /* 0x000322000020f000 */
[----:B---3--:R-:W-:-:S02]  /*f8a0*/  IMAD.MOV R8, RZ, RZ, -R8 ;  /* 0x000000ffff087224 */ /* 0x008fc400078e0a08 */
[--C-:B------:R-:W-:Y:S02]  /*f8b0*/  SHF.R.U64 R11, R12, UR4, R5.reuse ;  /* 0x000000040c0b7c19 */ /* 0x100fe40008001205 */
[----:B------:R-:W-:Y:S01]  /*f8c0*/  SHF.R.U32.HI R5, RZ, UR4, R5 ;  /* 0x00000004ff057c19 */ /* 0x000fe20008011605 */
[----:B0-----:R-:W-:Y:S02]  /*f8d0*/  IMAD R3, R6, R8, R3 ;  /* 0x0000000806037224 */ /* 0x001fe400078e0203 */
[----:B------:R-:W-:Y:S01]  /*f8e0*/  IMAD.MOV.U32 R4, RZ, RZ, R11 ;  /* 0x000000ffff047224 */ /* 0x000fe200078e000b */
[----:B-12-4-:R-:W-:Y:S06]  /*f8f0*/  @!P0 BRA `(.L_x_318) ;  /* 0x0000000000288947 */ /* 0x016fec0003800000 */
        /* <DEDUP_REMOVED lines=10> */
.L_x_318:
[----:B------:R-:W-:Y:S01]  /*f9a0*/  ISETP.NE.AND P0, PT, R2, 0x1, PT ;  /* 0x000000010200780c */ /* 0x000fe20003f05270 */
[----:B------:R-:W-:Y:S01]  /*f9b0*/  ULDC UR4, c[0x0][0x648] ;  /* 0x0001920000047ab9 */ /* 0x000fe20000000800 */
[----:B------:R-:W-:Y:S01]  /*f9c0*/  IMAD.MOV R14, RZ, RZ, -R14 ;  /* 0x000000ffff0e7224 */ /* 0x000fe200078e0a0e */
[----:B------:R-:W-:Y:S01]  /*f9d0*/  SHF.R.U64 R5, R4, UR4, R5 ;  /* 0x0000000404057c19 */ /* 0x000fe20008001205 */
[----:B------:R-:W-:Y:S01]  /*f9e0*/  ULDC UR4, c[0x0][0x638] ;  /* 0x00018e0000047ab9 */ /* 0x000fe20000000800 */
[----:B------:R-:W-:Y:S01]  /*f9f0*/  LOP3.LUT R12, R12, UR38, RZ, 0xc0, !PT ;  /* 0x000000260c0c7c12 */ /* 0x000fe2000f8ec0ff */
[----:B------:R-:W-:Y:S01]  /*fa00*/  ULDC UR5, c[0x0][0x610] ;  /* 0x0001840000057ab9 */ /* 0x000fe20000000800 */
[----:B------:R-:W-:-:S03]  /*fa10*/  LOP3.LUT R4, R10, UR40, RZ, 0xc0, !PT ;  /* 0x000000280a047c12 */ /* 0x000fc6000f8ec0ff */
[----:B------:R-:W-:-:S03]  /*fa20*/  IMAD R12, R5, UR39, R12 ;  /* 0x00000027050c7c24 */ /* 0x000fc6000f8e020c */
[----:B------:R-:W-:Y:S02]  /*fa30*/  @P0 IMAD R3, R13, R14, R0 ;  /* 0x0000000e0d030224 */ /* 0x000fe400078e0200 */
[----:B------:R-:W-:Y:S02]  /*fa40*/  IMAD.MOV R0, RZ, RZ, -R5 ;  /* 0x000000ffff007224 */ /* 0x000fe400078e0a05 */
[----:B------:R-:W-:Y:S02]  /*fa50*/  IMAD R3, R12, UR5, R3 ;  /* 0x000000050c037c24 */ /* 0x000fe4000f8e0203 */
[----:B------:R-:W-:Y:S01]  /*fa60*/  IMAD R11, R0, UR4, R11 ;  /* 0x00000004000b7c24 */ /* 0x000fe2000f8e020b */
[----:B------:R-:W-:Y:S01]  /*fa70*/  ULDC UR4, c[0x0][0x600] ;  /* 0x0001800000047ab9 */ /* 0x000fe20000000800 */
[----:B------:R-:W-:Y:S02]  /*fa80*/  IMAD.MOV.U32 R0, RZ, RZ, 0x1 ;  /* 0x00000001ff007424 */ /* 0x000fe400078e00ff */
[----:B------:R-:W-:-:S05]  /*fa90*/  IMAD R4, R11, UR4, R4 ;  /* 0x000000040b047c24 */ /* 0x000fca000f8e0204 */
[----:B------:R-:W-:Y:S02]  /*faa0*/  SEL R22, R4, R3, !P0 ;  /* 0x0000000304167207 */ /* 0x000fe40004000000 */
[----:B------:R-:W-:-:S07]  /*fab0*/  SEL R19, R3, R4, !P0 ;  /* 0x0000000403137207 */ /* 0x000fce0004000000 */
.L_x_316:
[----:B------:R-:W-:Y:S05]  /*fac0*/  BSYNC B0 ;  /* 0x0000000000007941 */ /* 0x000fea0003800000 */
.L_x_315:
[----:B------:R-:W-:-:S13]  /*fad0*/  LOP3.LUT P0, RZ, R0, 0xff, RZ, 0xc0, !PT ;  /* 0x000000ff00ff7812 */ /* 0x000fda000780c0ff */
[----:B------:R-:W-:Y:S05]  /*fae0*/  @P0 BRA `(.L_x_319) ;  /* 0xfffffff0007c0947 */ /* 0x000fea000383ffff */
[----:B------:R-:W-:Y:S05]  /*faf0*/  BSYNC B7 ;  /* 0x0000000000077941 */ /* 0x000fea0003800000 */
.L_x_305:
[----:B------:R-:W-:-:S03]  /*fb00*/  UMOV UR4, 0xffffffff ;  /* 0xffffffff00047882 */ /* 0x000fc60000000000 */
[----:B------:R-:W-:Y:S05]  /*fb10*/  BRA.DIV UR4, `(.L_x_320) ;  /* 0x0000000604487947 */ /* 0x000fea000b800000 */
[----:B------:R-:W-:-:S13]  /*fb20*/  ELECT P6, URZ, PT ;  /* 0x00000000003f782f */ /* 0x000fda00038c0000 */
.L_x_336:
[----:B------:R-:W-:Y:S04]  /*fb30*/  BSSY B0, `(.L_x_321) ;  /* 0x000002c000007945 */ /* 0x000fe80003800000 */
[----:B------:R-:W-:Y:S05]  /*fb40*/  @!P6 BRA `(.L_x_322) ;  /* 0x0000000000a8e947 */ /* 0x000fea0003800000 */
[----:B------:R-:W-:-:S04]  /*fb50*/  ULOP3.LUT UR4, UR42, 0x2, URZ, 0xfc, !UPT ;  /* 0x000000022a047892 */ /* 0x000fc8000f8efc3f */
[----:B------:R-:W-:-:S06]  /*fb60*/  UISETP.NE.AND UP0, UPT, UR4, 0x3, UPT ;  /* 0x000000030400788c */ /* 0x000fcc000bf05270 */
[----:B------:R-:W-:-:S13]  /*fb70*/  PLOP3.LUT P0, PT, PT, PT, UP0, 0x80, 0x0 ;  /* 0x000000000000781c */ /* 0x000fda0003f0f008 */
[----:B------:R-:W-:Y:S05]  /*fb80*/  @!P0 BRA `(.L_x_323) ;  /* 0x0000000000048947 */ /* 0x000fea0003800000 */
[----:B------:R-:W-:Y:S01]  /*fb90*/  BPT.TRAP 0x1 ;  /* 0x000000040000795c */ /* 0x000fe20000300000 */
.L_x_323:
[----:B------:R-:W0:Y:S01]  /*fba0*/  S2R R3, SR_CgaCtaId ;  /* 0x0000000000037919 */ /* 0x000e220000008800 */
[----:B------:R-:W-:Y:S02]  /*fbb0*/  MOV R0, 0x400 ;  /* 0x0000040000007802 */ /* 0x000fe40000000f00 */
[----:B------:R-:W-:Y:S02]  /*fbc0*/  SHF.L.U32 R2, R24, 0x1f, RZ ;  /* 0x0000001f18027819 */ /* 0x000fe400000006ff */
[----:B0-----:R-:W-:-:S05]  /*fbd0*/  LEA R0, R3, R0, 0x18 ;  /* 0x0000000003007211 */ /* 0x001fca00078ec0ff */
[----:B------:R-:W-:-:S04]  /*fbe0*/  VIADD R0, R0, 0x20 ;  /* 0x0000002000007836 */ /* 0x000fc80000000000 */
[C---:B------:R-:W-:Y:S02]  /*fbf0*/  IMAD R5, R25.reuse, 0x8, R0 ;  /* 0x0000000819057824 */ /* 0x040fe400078e0200 */
[----:B------:R-:W-:Y:S02]  /*fc00*/  VIADD R25, R25, 0x1 ;  /* 0x0000000119197836 */ /* 0x000fe40000000000 */
[----:B------:R-:W0:Y:S03]  /*fc10*/  SYNCS.PHASECHK.TRANS64.TRYWAIT P0, [R5+URZ], R2 ;  /* 0x00000002050075a7 */ /* 0x000e26000800017f */
[----:B------:R-:W-:-:S04]  /*fc20*/  ISETP.NE.AND P1, PT, R25, 0x4, PT ;  /* 0x000000041900780c */ /* 0x000fc80003f25270 */
[----:B------:R-:W-:Y:S02]  /*fc30*/  SEL R3, RZ, 0x1, P1 ;  /* 0x00000001ff037807 */ /* 0x000fe40000800000 */
[----:B------:R-:W-:Y:S02]  /*fc40*/  SEL R25, R25, RZ, P1 ;  /* 0x000000ff19197207 */ /* 0x000fe40000800000 */
[----:B------:R-:W-:-:S03]  /*fc50*/  LOP3.LUT R24, R24, R3, RZ, 0x3c, !PT ;  /* 0x0000000318187212 */ /* 0x000fc600078e3cff */
[----:B------:R-:W-:Y:S01]  /*fc60*/  IMAD R7, R25, 0x8, R0 ;  /* 0x0000000819077824 */ /* 0x000fe200078e0200 */
[----:B------:R-:W-:Y:S01]  /*fc70*/  SHF.L.U32 R4, R24, 0x1f, RZ ;  /* 0x0000001f18047819 */ /* 0x000fe200000006ff */
[----:B0-----:R-:W-:Y:S06]  /*fc80*/  @!P0 BRA `(.L_x_324) ;  /* 0x00000004000c8947 */ /* 0x001fec0003800000 */
.L_x_337:
[----:B------:R-:W1:Y:S01]  /*fc90*/  SYNCS.PHASECHK.TRANS64.TRYWAIT P0, [R7+URZ], R4 ;  /* 0x00000004070075a7 */ /* 0x000e62000800017f */
[----:B0-----:R-:W-:-:S05]  /*fca0*/  VIADD R2, R25, 0x1 ;  /* 0x0000000119027836 */ /* 0x001fca0000000000 */
[----:B------:R-:W-:-:S04]  /*fcb0*/  ISETP.NE.AND P1, PT, R2, 0x4, PT ;  /* 0x000000040200780c */ /* 0x000fc80003f25270 */
[----:B------:R-:W-:Y:S02]  /*fcc0*/  SEL R3, RZ, 0x1, P1 ;  /* 0x00000001ff037807 */ /* 0x000fe40000800000 */
[----:B------:R-:W-:Y:S02]  /*fcd0*/  SEL R9, R2, RZ, P1 ;  /* 0x000000ff02097207 */ /* 0x000fe40000800000 */
[----:B------:R-:W-:-:S03]  /*fce0*/  LOP3.LUT R11, R24, R3, RZ, 0x3c, !PT ;  /* 0x00000003180b7212 */ /* 0x000fc600078e3cff */
[----:B------:R-:W-:Y:S01]  /*fcf0*/  IMAD R6, R9, 0x8, R0 ;  /* 0x0000000809067824 */ /* 0x000fe200078e0200 */
[----:B------:R-:W-:Y:S01]  /*fd00*/  SHF.L.U32 R5, R11, 0x1f, RZ ;  /* 0x0000001f0b057819 */ /* 0x000fe200000006ff */
[----:B-1----:R-:W-:Y:S06]  /*fd10*/  @!P0 BRA `(.L_x_325) ;  /* 0x0000000000fc8947 */ /* 0x002fec0003800000 */
.L_x_338:
[----:B------:R-:W1:Y:S01]  /*fd20*/  SYNCS.PHASECHK.TRANS64.TRYWAIT P0, [R6+URZ], R5 ;  /* 0x00000005060075a7 */ /* 0x000e62000800017f */
[----:B------:R-:W-:-:S05]  /*fd30*/  VIADD R2, R9, 0x1 ;  /* 0x0000000109027836 */ /* 0x000fca0000000000 */
[----:B------:R-:W-:-:S04]  /*fd40*/  ISETP.NE.AND P1, PT, R2, 0x4, PT ;  /* 0x000000040200780c */ /* 0x000fc80003f25270 */
[----:B0-----:R-:W-:Y:S02]  /*fd50*/  SEL R4, RZ, 0x1, P1 ;  /* 0x00000001ff047807 */ /* 0x001fe40000800000 */
[----:B------:R-:W-:Y:S02]  /*fd60*/  SEL R3, R2, RZ, P1 ;  /* 0x000000ff02037207 */ /* 0x000fe40000800000 */
[----:B------:R-:W-:Y:S01]  /*fd70*/  LOP3.LUT R4, R11, R4, RZ, 0x3c, !PT ;  /* 0x000000040b047212 */ /* 0x000fe200078e3cff */
[----:B-1----:R-:W-:Y:S06]  /*fd80*/  @!P0 BRA `(.L_x_326) ;  /* 0x0000000000f48947 */ /* 0x002fec0003800000 */
.L_x_339:
[----:B------:R-:W-:Y:S01]  /*fd90*/  IMAD R3, R3, 0x8, R0 ;  /* 0x0000000803037824 */ /* 0x000fe200078e0200 */
[----:B------:R-:W-:-:S07]  /*fda0*/  SHF.L.U32 R0, R4, 0x1f, RZ ;  /* 0x0000001f04007819 */ /* 0x000fce00000006ff */
.L_x_327:
[----:B-1----:R1:W2:Y:S02]  /*fdb0*/  SYNCS.PHASECHK.TRANS64.TRYWAIT P0, [R3+URZ], R0 ;  /* 0x00000000030075a7 */ /* 0x0022a4000800017f */
[----:B--2---:R-:W-:Y:S05]  /*fdc0*/  @!P0 NANOSLEEP.SYNCS 0x989680 ;  /* 0x009896800000895d */ /* 0x004fea0003900000 */
[----:B------:R-:W2:Y:S02]  /*fdd0*/  @!P0 SYNCS.PHASECHK.TRANS64 P0, [R3+URZ], R0 ;  /* 0x00000000030085a7 */ /* 0x000ea4000800007f */
[----:B--2---:R-:W-:Y:S05]  /*fde0*/  @!P0 BRA `(.L_x_327) ;  /* 0xfffffffc00f08947 */ /* 0x004fea000383ffff */
.L_x_322:
[----:B------:R-:W-:Y:S05]  /*fdf0*/  BSYNC B0 ;  /* 0x0000000000007941 */ /* 0x000fea0003800000 */
.L_x_321:
[----:B------:R-:W-:Y:S05]  /*fe00*/  EXIT ;  /* 0x000000000000794d */ /* 0x000fea0003800000 */
.L_x_16:
[----:B------:R-:W-:Y:S02]  /*fe10*/  IMAD.MOV.U32 R12, RZ, RZ, RZ ;  /* 0x000000ffff0c7224 */ /* 0x000fe400078e00ff */
[----:B------:R-:W-:Y:S02]  /*fe20*/  IMAD.MOV.U32 R11, RZ, RZ, 0x1f ;  /* 0x0000001fff0b7424 */ /* 0x000fe400078e00ff */
[----:B------:R-:W-:-:S07]  /*fe30*/  IMAD.MOV.U32 R15, RZ, RZ, -0x1 ;  /* 0xffffffffff0f7424 */ /* 0x000fce00078e00ff */
[----:B012--5:R-:W-:Y:S05]  /*fe40*/  WARPSYNC.COLLECTIVE R15, `(.L_x_328) ;  /* 0x000000000f087348 */ /* 0x027fea0003c00000 */
[----:B------:R3:W4:Y:S02]  /*fe50*/  SHFL.IDX P6, R14, R13, R12, R11 ;  /* 0x0000000c0d0e7389 */ /* 0x00072400000c000b */
[----:B012345:R-:W-:Y:S01]  /*fe60*/  ENDCOLLECTIVE ;  /* 0x000000000000791b */ /* 0x03ffe20003800000 */
.L_x_328:
[----:B------:R-:W-:Y:S05]  /*fe70*/  BRA `(.L_x_329) ;  /* 0xffffff1400407947 */ /* 0x000fea000383ffff */
.L_x_20:
[----:B-1----:R1:W3:Y:S02]  /*fe80*/  SYNCS.PHASECHK.TRANS64.TRYWAIT P1, [R4+URZ], R3 ;  /* 0x00000003040075a7 */ /* 0x0022e4000802017f */
[----:B---3--:R-:W-:Y:S05]  /*fe90*/  @!P1 NANOSLEEP.SYNCS 0x989680 ;  /* 0x009896800000995d */ /* 0x008fea0003900000 */
[----:B------:R-:W3:Y:S02]  /*fea0*/  @!P1 SYNCS.PHASECHK.TRANS64 P1, [R4+URZ], R3 ;  /* 0x00000003040095a7 */ /* 0x000ee4000802007f */
[----:B---3--:R-:W-:Y:S05]  /*feb0*/  @!P1 BRA `(.L_x_20) ;  /* 0xfffffffc00f09947 */ /* 0x008fea000383ffff */
[----:B------:R-:W-:Y:S05]  /*fec0*/  BRA `(.L_x_19) ;  /* 0xffffff14006c7947 */ /* 0x000fea000383ffff */
.L_x_25:
[----:B0-----:R0:W1:Y:S02]  /*fed0*/  SYNCS.PHASECHK.TRANS64.TRYWAIT P1, [R7+URZ], R8 ;  /* 0x00000008070075a7 */ /* 0x001064000802017f */
[----:B-1----:R-:W-:Y:S05]  /*fee0*/  @!P1 NANOSLEEP.SYNCS 0x989680 ;  /* 0x009896800000995d */ /* 0x002fea0003900000 */
[----:B------:R-:W1:Y:S02]  /*fef0*/  @!P1 SYNCS.PHASECHK.TRANS64 P1, [R7+URZ], R8 ;  /* 0x00000008070095a7 */ /* 0x000e64000802007f */
[----:B-1----:R-:W-:Y:S05]  /*ff00*/  @!P1 BRA `(.L_x_25) ;  /* 0xfffffffc00f09947 */ /* 0x002fea000383ffff */
[----:B------:R-:W-:Y:S05]  /*ff10*/  BRA `(.L_x_24) ;  /* 0xffffff2800387947 */ /* 0x000fea000383ffff */
.L_x_33:
[----:B0-----:R0:W1:Y:S02]  /*ff20*/  SYNCS.PHASECHK.TRANS64.TRYWAIT P1, [R8+URZ], R7 ;  /* 0x00000007080075a7 */ /* 0x001064000802017f */
[----:B-1----:R-:W-:Y:S05]  /*ff30*/  @!P1 NANOSLEEP.SYNCS 0x989680 ;  /* 0x009896800000995d */ /* 0x002fea0003900000 */
[----:B------:R-:W1:Y:S02]  /*ff40*/  @!P1 SYNCS.PHASECHK.TRANS64 P1, [R8+URZ], R7 ;  /* 0x00000007080095a7 */ /* 0x000e64000802007f */
[----:B-1----:R-:W-:Y:S05]  /*ff50*/  @!P1 BRA `(.L_x_33) ;  /* 0xfffffffc00f09947 */ /* 0x002fea000383ffff */
[----:B------:R-:W-:Y:S05]  /*ff60*/  BRA `(.L_x_32) ;  /* 0xffffff3800ec7947 */ /* 0x000fea000383ffff */
.L_x_306:
[----:B------:R-:W-:Y:S01]  /*ff70*/  BSSY B0, `(.L_x_330) ;  /* 0x0000006000007945 */ /* 0x000fe20003800000 */
[----:B------:R-:W-:-:S07]  /*ff80*/  IMAD.MOV.U32 R15, RZ, RZ, -0x1 ;  /* 0xffffffffff0f7424 */ /* 0x000fce00078e00ff */
[----:B------:R-:W-:Y:S05]  /*ff90*/  WARPSYNC.COLLECTIVE R15, `(.L_x_331) ;  /* 0x000000000f0c7348 */ /* 0x000fea0003c00000 */
[----:B------:R-:W-:Y:S02]  /*ffa0*/  ELECT P6, UR62, PT ;  /* 0x00000000003e782f */ /* 0x000fe400038c0000 */
[----:B------:R-:W-:Y:S01]  /*ffb0*/  MOV R14, UR62 ;  /* 0x0000003e000e7c02 */ /* 0x000fe20008000f00 */
[----:B------:R-:W-:Y:S10]  /*ffc0*/  ENDCOLLECTIVE ;  /* 0x000000000000791b */ /* 0x000ff40003800000 */
.L_x_331:
[----:B------:R-:W-:Y:S05]  /*ffd0*/  BSYNC B0 ;  /* 0x0000000000007941 */ /* 0x000fea0003800000 */
.L_x_330:
[----:B------:R-:W-:Y:S05]  /*ffe0*/  BRA `(.L_x_332) ;  /* 0xffffffec00487947 */ /* 0x000fea000383ffff */
.L_x_311:
[----:B0-----:R0:W2:Y:S02]  /*fff0*/  SYNCS.PHASECHK.TRANS64.TRYWAIT P0, [R6+URZ+0x20], R3 ;  /* 0x00002003060075a7 */ /* 0x0010a4000800017f */
[----:B--2---:R-:W-:Y:S05]  /*10000*/  @!P0 NANOSLEEP.SYNCS 0x989680 ;  /* 0x009896800000895d */ /* 0x004fea0003900000 */
[----:B------:R-:W2:Y:S02]  /*10010*/  @!P0 SYNCS.PHASECHK.TRANS64 P0, [R6+URZ+0x20], R3 ;  /* 0x00002003060085a7 */ /* 0x000ea4000800007f */
[----:B--2---:R-:W-:Y:S05]  /*10020*/  @!P0 BRA `(.L_x_311) ;  /* 0xfffffffc00f08947 */ /* 0x004fea000383ffff */
[----:B------:R-:W-:Y:S05]  /*10030*/  BRA `(.L_x_333) ;  /* 0xfffffff000207947 */ /* 0x000fea000383ffff */
.L_x_320:
[----:B------:R-:W-:Y:S01]  /*10040*/  BSSY B0, `(.L_x_334) ;  /* 0x0000006000007945 */ /* 0x000fe20003800000 */
[----:B------:R-:W-:-:S07]  /*10050*/  IMAD.MOV.U32 R15, RZ, RZ, -0x1 ;  /* 0xffffffffff0f7424 */ /* 0x000fce00078e00ff */
[----:B------:R-:W-:Y:S05]  /*10060*/  WARPSYNC.COLLECTIVE R15, `(.L_x_335) ;  /* 0x000000000f0c7348 */ /* 0x000fea0003c00000 */
[----:B------:R-:W-:Y:S02]  /*10070*/  ELECT P6, UR62, PT ;  /* 0x00000000003e782f */ /* 0x000fe400038c0000 */
[----:B------:R-:W-:Y:S01]  /*10080*/  MOV R14, UR62 ;  /* 0x0000003e000e7c02 */ /* 0x000fe20008000f00 */
[----:B------:R-:W-:Y:S10]  /*10090*/  ENDCOLLECTIVE ;  /* 0x000000000000791b */ /* 0x000ff40003800000 */
.L_x_335:
[----:B------:R-:W-:Y:S05]  /*100a0*/  BSYNC B0 ;  /* 0x0000000000007941 */ /* 0x000fea0003800000 */
.L_x_334:
[----:B------:R-:W-:Y:S05]  /*100b0*/  BRA `(.L_x_336) ;  /* 0xfffffff8009c7947 */ /* 0x000fea000383ffff */
.L_x_324:
[----:B0-----:R0:W1:Y:S02]  /*100c0*/  SYNCS.PHASECHK.TRANS64.TRYWAIT P0, [R5+URZ], R2 ;  /* 0x00000002050075a7 */ /* 0x001064000800017f */
[----:B-1----:R-:W-:Y:S05]  /*100d0*/  @!P0 NANOSLEEP.SYNCS 0x989680 ;  /* 0x009896800000895d */ /* 0x002fea0003900000 */
[----:B------:R-:W1:Y:S02]  /*100e0*/  @!P0 SYNCS.PHASECHK.TRANS64 P0, [R5+URZ], R2 ;  /* 0x00000002050085a7 */ /* 0x000e64000800007f */
[----:B-1----:R-:W-:Y:S05]  /*100f0*/  @!P0 BRA `(.L_x_324) ;  /* 0xfffffffc00f08947 */ /* 0x002fea000383ffff */
[----:B------:R-:W-:Y:S05]  /*10100*/  BRA `(.L_x_337) ;  /* 0xfffffff800e07947 */ /* 0x000fea000383ffff */
.L_x_325:
[----:B0-----:R0:W1:Y:S02]  /*10110*/  SYNCS.PHASECHK.TRANS64.TRYWAIT P0, [R7+URZ], R4 ;  /* 0x00000004070075a7 */ /* 0x001064000800017f */
[----:B-1----:R-:W-:Y:S05]  /*10120*/  @!P0 NANOSLEEP.SYNCS 0x989680 ;  /* 0x009896800000895d */ /* 0x002fea0003900000 */
[----:B------:R-:W1:Y:S02]  /*10130*/  @!P0 SYNCS.PHASECHK.TRANS64 P0, [R7+URZ], R4 ;  /* 0x00000004070085a7 */ /* 0x000e64000800007f */
[----:B-1----:R-:W-:Y:S05]  /*10140*/  @!P0 BRA `(.L_x_325) ;  /* 0xfffffffc00f08947 */ /* 0x002fea000383ffff */
[----:B------:R-:W-:Y:S05]  /*10150*/  BRA `(.L_x_338) ;  /* 0xfffffff800f07947 */ /* 0x000fea000383ffff */
.L_x_326:
[----:B0-----:R0:W1:Y:S02]  /*10160*/  SYNCS.PHASECHK.TRANS64.TRYWAIT P0, [R6+URZ], R5 ;  /* 0x00000005060075a7 */ /* 0x001064000800017f */
[----:B-1----:R-:W-:Y:S05]  /*10170*/  @!P0 NANOSLEEP.SYNCS 0x989680 ;  /* 0x009896800000895d */ /* 0x002fea0003900000 */
[----:B------:R-:W1:Y:S02]  /*10180*/  @!P0 SYNCS.PHASECHK.TRANS64 P0, [R6+URZ], R5 ;  /* 0x00000005060085a7 */ /* 0x000e64000800007f */
[----:B-1----:R-:W-:Y:S05]  /*10190*/  @!P0 BRA `(.L_x_326) ;  /* 0xfffffffc00f08947 */ /* 0x002fea000383ffff */
[----:B------:R-:W-:Y:S05]  /*101a0*/  BRA `(.L_x_339) ;  /* 0xfffffff800f87947 */ /* 0x000fea000383ffff */
.L_x_340:
[----:B------:R-:W-:-:S00]  /*101b0*/  BRA `(.L_x_340) ;  /* 0xfffffffc00fc7947 */ /* 0x000fc0000383ffff */
[----:B------:R-:W-:-:S00]  /*101c0*/  NOP ;  /* 0x0000000000007918 */ /* 0x000fc00000000000 */
        /* <DEDUP_REMOVED lines=11> */
.L_x_341:


//--------------------- .nv.global.init           --------------------------
	.section	.nv.global.init,"aw",@progbits
.nv.global.init:
	.type		$str$24,@object
	.size		$str$24,($str$25 - $str$24)
$str$24:
        /*0000*/ 	.byte	0x28, 0x61, 0x64, 0x64, 0x72, 0x65, 0x73, 0x73, 0x20, 0x26, 0x20, 0x6d, 0x61, 0x73, 0x6b, 0x29
        /*0010*/ 	.byte	0x20, 0x3d, 0x3d, 0x20, 0x30, 0x00
	.type		$str$25,@object
	.size		$str$25,(__unnamed_2 - $str$25)
$str$25:
        /*0016*/ 	.byte	0x2f, 0x74, 0x6d, 0x70, 0x2f, 0x63, 0x75, 0x74, 0x6c, 0x61, 0x73, 0x73, 0x5f, 0x73, 0x77, 0x65
        /*0026*/ 	.byte	0x65, 0x70, 0x5f, 0x73, 0x72, 0x63, 0x2f, 0x69, 0x6e, 0x63, 0x6c, 0x75, 0x64, 0x65, 0x2f, 0x63
        /*0036*/ 	.byte	0x75, 0x74, 0x65, 0x2f, 0x70, 0x6f, 0x69, 0x6e, 0x74, 0x65, 0x72, 0x5f, 0x66, 0x6c, 0x61, 0x67
        /*0046*/ 	.byte	0x67, 0x65, 0x64, 0x2e, 0x68, 0x70, 0x70, 0x00
	.type		__unnamed_2,@object
	.size		__unnamed_2,(__unnamed_1 - __unnamed_2)
__unnamed_2:
        /*004e*/ 	.byte	0x61, 0x75, 0x74, 0x6f, 0x20, 0x63, 0x75, 0x74, 0x65, 0x3a, 0x3a, 0x61, 0x73, 0x5f, 0x70, 0x6f
        /* <DEDUP_REMOVED lines=28> */
        /*021e*/ 	.byte	0x20, 0x26, 0x5d, 0x00
	.type		__unnamed_1,@object
	.size		__unnamed_1,(.L_0 - __unnamed_1)
__unnamed_1:
        /* <DEDUP_REMOVED lines=29> */
        /*03f2*/ 	.byte	0x3e, 0x3e, 0x3e, 0x3e, 0x20, 0x26, 0x5d, 0x00
.L_0:


//--------------------- .nv.shared._ZN7cutlass13device_kernelINS_4gemm6kernel13GemmUniversalIN4cute5tupleIJiiiiEEENS1_10collective13CollectiveMmaINS1_39MainloopSm90TmaGmmaRmemAWarpSpecializedILi4ENS5_IJNS4_1CILi1EEESB_SB_EEENS1_35KernelTmaWarpSpecializedCooperativeEEENS5_IJNSA_ILi256EEENSA_ILi128EEESG_EEENS_12float_e4m3_tENS5_IJSB_llEEESI_NS5_IJlSB_lEEENS4_8TiledMMAINS4_8MMA_AtomIJNS4_4SM904GMMA31MMA_64x128x32_F32E4M3E4M3_RS_TNILNSO_7ScaleInE1ELSQ_1EEEEEENS4_6LayoutINS5_IJNSA_ILi2EEESB_SB_EEENS5_IJSB_NSA_ILi0EEESW_EEEEENS5_IJNS4_10UnderscoreESZ_SZ_EEEEENS4_13SM90_TMA_LOADENS4_14ComposedLayoutINS4_7SwizzleILi3ELi4ELi3EEENS4_18smem_ptr_flag_bitsILi8EEENST_INS5_IJSG_NSA_ILi8EEEEEENS5_IJSB_SG_EEEEEEENS4_9Copy_AtomIJNS4_39AutoVectorizingCopyWithAssumedAlignmentILi128EEESI_EEENS4_8identityES12_NS13_IS15_S17_NST_INS5_IJS18_SG_EEENS5_IJSG_SB_EEEEEEEvS1H_EENS_8epilogue10collective6detail29Sm90TmaWarpSpecializedAdapterINS1O_15DefaultEpilogueISI_SK_SK_NS1N_6thread17LinearCombinationISI_Li1EffLNS1S_9ScaleType4KindE0ELNS_15FloatRoundStyleE2ESI_EENS1_15EpilogueDefaultEEEEEvvEEEEvNT_6ParamsE --------------------------
	.section	.nv.shared._ZN7cutlass13device_kernelINS_4gemm6kernel13GemmUniversalIN4cute5tupleIJiiiiEEENS1_10collective13CollectiveMmaINS1_39MainloopSm90TmaGmmaRmemAWarpSpecializedILi4ENS5_IJNS4_1CILi1EEESB_SB_EEENS1_35KernelTmaWarpSpecializedCooperativeEEENS5_IJNSA_ILi256EEENSA_ILi128EEESG_EEENS_12float_e4m3_tENS5_IJSB_llEEESI_NS5_IJlSB_lEEENS4_8TiledMMAINS4_8MMA_AtomIJNS4_4SM904GMMA31MMA_64x128x32_F32E4M3E4M3_RS_TNILNSO_7ScaleInE1ELSQ_1EEEEEENS4_6LayoutINS5_IJNSA_ILi2EEESB_SB_EEENS5_IJSB_NSA_ILi0EEESW_EEEEENS5_IJNS4_10UnderscoreESZ_SZ_EEEEENS4_13SM90_TMA_LOADENS4_14ComposedLayoutINS4_7SwizzleILi3ELi4ELi3EEENS4_18smem_ptr_flag_bitsILi8EEENST_INS5_IJSG_NSA_ILi8EEEEEENS5_IJSB_SG_EEEEEEENS4_9Copy_AtomIJNS4_39AutoVectorizingCopyWithAssumedAlignmentILi128EEESI_EEENS4_8identityES12_NS13_IS15_S17_NST_INS5_IJS18_SG_EEENS5_IJSG_SB_EEEEEEEvS1H_EENS_8epilogue10collective6detail29Sm90TmaWarpSpecializedAdapterINS1O_15DefaultEpilogueISI_SK_SK_NS1N_6thread17LinearCombinationISI_Li1EffLNS1S_9ScaleType4KindE0ELNS_15FloatRoundStyleE2ESI_EENS1_15EpilogueDefaultEEEEEvvEEEEvNT_6ParamsE,"aw",@nobits
	.sectionflags	@""
	.align	16
	.zero		1024


//--------------------- .nv.shared.reserved.0     --------------------------
	.section	.nv.shared.reserved.0,"aw",@nobits
	.weak		__nv_reservedSMEM_offset_0_alias
	.size		__nv_reservedSMEM_offset_0_alias, 0, 0
	.other		__nv_reservedSMEM_offset_0_alias,@"STO_CUDA_RESERVED_SHARED STV_DEFAULT"
__nv_reservedSMEM_offset_0_alias:
	.zero		0


//--------------------- .nv.global                --------------------------
	.section	.nv.global,"aw",@nobits
.nv.global:
	.type		_ZN40_INTERNAL_b59e2ef1_4_k_cu_04c56e65_196184cute1_E,@object
	.size		_ZN40_INTERNAL_b59e2ef1_4_k_cu_04c56e65_196184cute1_E,(_ZN40_INTERNAL_b59e2ef1_4_k_cu_04c56e65_196184cuda3std3__45__cpo6cbeginE - _ZN40_INTERNAL_b59e2ef1_4_k_cu_04c56e65_196184cute1_E)
_ZN40_INTERNAL_b59e2ef1_4_k_cu_04c56e65_196184cute1_E:
	.zero		1
	.type		_ZN40_INTERNAL_b59e2ef1_4_k_cu_04c56e65_196184cuda3std3__45__cpo6cbeginE,@object
	.size		_ZN40_INTERNAL_b59e2ef1_4_k_cu_04c56e65_196184cuda3std3__45__cpo6cbeginE,(_ZN40_INTERNAL_b59e2ef1_4_k_cu_04c56e65_196184cuda3std3__48in_placeE - _ZN40_INTERNAL_b59e2ef1_4_k_cu_04c56e65_196184cuda3std3__45__cpo6cbeginE)
_ZN40_INTERNAL_b59e2ef1_4_k_cu_04c56e65_196184cuda3std3__45__cpo6cbeginE:
	.zero		1
	.type		_ZN40_INTERNAL_b59e2ef1_4_k_cu_04c56e65_196184cuda3std3__48in_placeE,@object
	.size		_ZN40_INTERNAL_b59e2ef1_4_k_cu_04c56e65_196184cuda3std3__48in_placeE,(_ZN40_INTERNAL_b59e2ef1_4_k_cu_04c56e65_196184cuda3std6ranges3__45__cpo9iter_moveE - _ZN40_INTERNAL_b59e2ef1_4_k_cu_04c56e65_196184cuda3std3__48in_placeE)
_ZN40_INTERNAL_b59e2ef1_4_k_cu_04c56e65_196184cuda3std3__48in_placeE:
	.zero		1
	.type		_ZN40_INTERNAL_b59e2ef1_4_k_cu_04c56e65_196184cuda3std6ranges3__45__cpo9iter_moveE,@object
	.size		_ZN40_INTERNAL_b59e2ef1_4_k_cu_04c56e65_196184cuda3std6ranges3__45__cpo9iter_moveE,(_ZN40_INTERNAL_b59e2ef1_4_k_cu_04c56e65_196184cuda3std3__45__cpo5beginE - _ZN40_INTERNAL_b59e2ef1_4_k_cu_04c56e65_196184cuda3std6ranges3__45__cpo9iter_moveE)
_ZN40_INTERNAL_b59e2ef1_4_k_cu_04c56e65_196184cuda3std6ranges3__45__cpo9iter_moveE:
	.zero		1
	.type		_ZN40_INTERNAL_b59e2ef1_4_k_cu_04c56e65_196184cuda3std3__45__cpo5beginE,@object
	.size		_ZN40_INTERNAL_b59e2ef1_4_k_cu_04c56e65_196184cuda3std3__45__cpo5beginE,(_ZN40_INTERNAL_b59e2ef1_4_k_cu_04c56e65_196184cuda3std3__442_GLOBAL__N__b59e2ef1_4_k_cu_04c56e65_196186ignoreE - _ZN40_INTERNAL_b59e2ef1_4_k_cu_04c56e65_196184cuda3std3__45__cpo5beginE)
_ZN40_INTERNAL_b59e2ef1_4_k_cu_04c56e65_196184cuda3std3__45__cpo5beginE:
	.zero		1
	.type		_ZN40_INTERNAL_b59e2ef1_4_k_cu_04c56e65_196184cuda3std3__442_GLOBAL__N__b59e2ef1_4_k_cu_04c56e65_196186ignoreE,@object
	.size		_ZN40_INTERNAL_b59e2ef1_4_k_cu_04c56e65_196184cuda3std3__442_GLOBAL__N__b59e2ef1_4_k_cu_04c56e65_196186ignoreE,(_ZN40_INTERNAL_b59e2ef1_4_k_cu_04c56e65_196184cute7productE - _ZN40_INTERNAL_b59e2ef1_4_k_cu_04c56e65_196184cuda3std3__442_GLOBAL__N__b59e2ef1_4_k_cu_04c56e65_196186ignoreE)
_ZN40_INTERNAL_b59e2ef1_4_k_cu_04c56e65_196184cuda3std3__442_GLOBAL__N__b59e2ef1_4_k_cu_04c56e65_196186ignoreE:
	.zero		1
	.type		_ZN40_INTERNAL_b59e2ef1_4_k_cu_04c56e65_196184cute7productE,@object
	.size		_ZN40_INTERNAL_b59e2ef1_4_k_cu_04c56e65_196184cute7productE,(_ZN40_INTERNAL_b59e2ef1_4_k_cu_04c56e65_196184cuda3std3__45__cpo3endE - _ZN40_INTERNAL_b59e2ef1_4_k_cu_04c56e65_196184cute7productE)
_ZN40_INTERNAL_b59e2ef1_4_k_cu_04c56e65_196184cute7productE:
	.zero		1
	.type		_ZN40_INTERNAL_b59e2ef1_4_k_cu_04c56e65_196184cuda3std3__45__cpo3endE,@object
	.size		_ZN40_INTERNAL_b59e2ef1_4_k_cu_04c56e65_196184cuda3std3__45__cpo3endE,(_ZN40_INTERNAL_b59e2ef1_4_k_cu_04c56e65_196184cuda3std3__419piecewise_constructE - _ZN40_INTERNAL_b59e2ef1_4_k_cu_04c56e65_196184cuda3std3__45__cpo3endE)
_ZN40_INTERNAL_b59e2ef1_4_k_cu_04c56e65_196184cuda3std3__45__cpo3endE:
	.zero		1
	.type		_ZN40_INTERNAL_b59e2ef1_4_k_cu_04c56e65_196184cuda3std3__419piecewise_constructE,@object
	.size		_ZN40_INTERNAL_b59e2ef1_4_k_cu_04c56e65_196184cuda3std3__419piecewise_constructE,(_ZN40_INTERNAL_b59e2ef1_4_k_cu_04c56e65_196184cuda3std3__45__cpo4cendE - _ZN40_INTERNAL_b59e2ef1_4_k_cu_04c56e65_196184cuda3std3__419piecewise_constructE)
_ZN40_INTERNAL_b59e2ef1_4_k_cu_04c56e65_196184cuda3std3__419piecewise_constructE:
	.zero		1
	.type		_ZN40_INTERNAL_b59e2ef1_4_k_cu_04c56e65_196184cuda3std3__45__cpo4cendE,@object
	.size		_ZN40_INTERNAL_b59e2ef1_4_k_cu_04c56e65_196184cuda3std3__45__cpo4cendE,(_ZN40_INTERNAL_b59e2ef1_4_k_cu_04c56e65_196184cuda3std6ranges3__45__cpo4swapE - _ZN40_INTERNAL_b59e2ef1_4_k_cu_04c56e65_196184cuda3std3__45__cpo4cendE)
_ZN40_INTERNAL_b59e2ef1_4_k_cu_04c56e65_196184cuda3std3__45__cpo4cendE:
	.zero		1
	.type		_ZN40_INTERNAL_b59e2ef1_4_k_cu_04c56e65_196184cuda3std6ranges3__45__cpo4swapE,@object
	.size		_ZN40_INTERNAL_b59e2ef1_4_k_cu_04c56e65_196184cuda3std6ranges3__45__cpo4swapE,(.L_9 - _ZN40_INTERNAL_b59e2ef1_4_k_cu_04c56e65_196184cuda3std6ranges3__45__cpo4swapE)
_ZN40_INTERNAL_b59e2ef1_4_k_cu_04c56e65_196184cuda3std6ranges3__45__cpo4swapE:
	.zero		1
.L_9:


//--------------------- .nv.constant0._ZN7cutlass13device_kernelINS_4gemm6kernel13GemmUniversalIN4cute5tupleIJiiiiEEENS1_10collective13CollectiveMmaINS1_39MainloopSm90TmaGmmaRmemAWarpSpecializedILi4ENS5_IJNS4_1CILi1EEESB_SB_EEENS1_35KernelTmaWarpSpecializedCooperativeEEENS5_IJNSA_ILi256EEENSA_ILi128EEESG_EEENS_12float_e4m3_tENS5_IJSB_llEEESI_NS5_IJlSB_lEEENS4_8TiledMMAINS4_8MMA_AtomIJNS4_4SM904GMMA31MMA_64x128x32_F32E4M3E4M3_RS_TNILNSO_7ScaleInE1ELSQ_1EEEEEENS4_6LayoutINS5_IJNSA_ILi2EEESB_SB_EEENS5_IJSB_NSA_ILi0EEESW_EEEEENS5_IJNS4_10UnderscoreESZ_SZ_EEEEENS4_13SM90_TMA_LOADENS4_14ComposedLayoutINS4_7SwizzleILi3ELi4ELi3EEENS4_18smem_ptr_flag_bitsILi8EEENST_INS5_IJSG_NSA_ILi8EEEEEENS5_IJSB_SG_EEEEEEENS4_9Copy_AtomIJNS4_39AutoVectorizingCopyWithAssumedAlignmentILi128EEESI_EEENS4_8identityES12_NS13_IS15_S17_NST_INS5_IJS18_SG_EEENS5_IJSG_SB_EEEEEEEvS1H_EENS_8epilogue10collective6detail29Sm90TmaWarpSpecializedAdapterINS1O_15DefaultEpilogueISI_SK_SK_NS1N_6thread17LinearCombinationISI_Li1EffLNS1S_9ScaleType4KindE0ELNS_15FloatRoundStyleE2ESI_EENS1_15EpilogueDefaultEEEEEvvEEEEvNT_6ParamsE --------------------------
	.section	.nv.constant0._ZN7cutlass13device_kernelINS_4gemm6kernel13GemmUniversalIN4cute5tupleIJiiiiEEENS1_10collective13CollectiveMmaINS1_39MainloopSm90TmaGmmaRmemAWarpSpecializedILi4ENS5_IJNS4_1CILi1EEESB_SB_EEENS1_35KernelTmaWarpSpecializedCooperativeEEENS5_IJNSA_ILi256EEENSA_ILi128EEESG_EEENS_12float_e4m3_tENS5_IJSB_llEEESI_NS5_IJlSB_lEEENS4_8TiledMMAINS4_8MMA_AtomIJNS4_4SM904GMMA31MMA_64x128x32_F32E4M3E4M3_RS_TNILNSO_7ScaleInE1ELSQ_1EEEEEENS4_6LayoutINS5_IJNSA_ILi2EEESB_SB_EEENS5_IJSB_NSA_ILi0EEESW_EEEEENS5_IJNS4_10UnderscoreESZ_SZ_EEEEENS4_13SM90_TMA_LOADENS4_14ComposedLayoutINS4_7SwizzleILi3ELi4ELi3EEENS4_18smem_ptr_flag_bitsILi8EEENST_INS5_IJSG_NSA_ILi8EEEEEENS5_IJSB_SG_EEEEEEENS4_9Copy_AtomIJNS4_39AutoVectorizingCopyWithAssumedAlignmentILi128EEESI_EEENS4_8identityES12_NS13_IS15_S17_NST_INS5_IJS18_SG_EEENS5_IJSG_SB_EEEEEEEvS1H_EENS_8epilogue10collective6detail29Sm90TmaWarpSpecializedAdapterINS1O_15DefaultEpilogueISI_SK_SK_NS1N_6thread17LinearCombinationISI_Li1EffLNS1S_9ScaleType4KindE0ELNS_15FloatRoundStyleE2ESI_EENS1_15EpilogueDefaultEEEEEvvEEEEvNT_6ParamsE,"a",@progbits
	.sectionflags	@""
	.align	4
.nv.constant0._ZN7cutlass13device_kernelINS_4gemm6kernel13GemmUniversalIN4cute5tupleIJiiiiEEENS1_10collective13CollectiveMmaINS1_39MainloopSm90TmaGmmaRmemAWarpSpecializedILi4ENS5_IJNS4_1CILi1EEESB_SB_EEENS1_35KernelTmaWarpSpecializedCooperativeEEENS5_IJNSA_ILi256EEENSA_ILi128EEESG_EEENS_12float_e4m3_tENS5_IJSB_llEEESI_NS5_IJlSB_lEEENS4_8TiledMMAINS4_8MMA_AtomIJNS4_4SM904GMMA31MMA_64x128x32_F32E4M3E4M3_RS_TNILNSO_7ScaleInE1ELSQ_1EEEEEENS4_6LayoutINS5_IJNSA_ILi2EEESB_SB_EEENS5_IJSB_NSA_ILi0EEESW_EEEEENS5_IJNS4_10UnderscoreESZ_SZ_EEEEENS4_13SM90_TMA_LOADENS4_14ComposedLayoutINS4_7SwizzleILi3ELi4ELi3EEENS4_18smem_ptr_flag_bitsILi8EEENST_INS5_IJSG_NSA_ILi8EEEEEENS5_IJSB_SG_EEEEEEENS4_9Copy_AtomIJNS4_39AutoVectorizingCopyWithAssumedAlignmentILi128EEESI_EEENS4_8identityES12_NS13_IS15_S17_NST_INS5_IJS18_SG_EEENS5_IJSG_SB_EEEEEEEvS1H_EENS_8epilogue10collective6detail29Sm90TmaWarpSpecializedAdapterINS1O_15DefaultEpilogueISI_SK_SK_NS1N_6thread17LinearCombinationISI_Li1EffLNS1S_9ScaleType4KindE0ELNS_15FloatRoundStyleE2ESI_EENS1_15EpilogueDefaultEEEEEvvEEEEvNT_6ParamsE:
	.zero		1664


//--------------------- SYMBOLS --------------------------

	.type		.nv.reservedSmem.offset0,@object
	.size		.nv.reservedSmem.offset0,0x4
	.type		__assertfail,@function
